// auto-generated by cutlass_sweep.gemm — config: {"arch": "sm_100", "cluster_m": 2, "cluster_n": 1, "dtype": "e4m3", "dtype_b": "e4m3", "layout": "nt", "stages": 0, "tile_k": 64, "tile_m": 64, "tile_n": 240}
#include "cutlass/cutlass.h"
#include "cutlass/gemm/collective/collective_builder.hpp"
#include "cutlass/gemm/device/gemm_universal_adapter.h"
#include "cutlass/gemm/kernel/gemm_universal.hpp"
#include "cutlass/epilogue/collective/collective_builder.hpp"

using ElemA = cutlass::float_e4m3_t;
using ElemB = cutlass::float_e4m3_t;
using ElemCD = cutlass::float_e4m3_t;
using Acc  = float;
using TileShape    = cute::Shape<cute::_64, cute::_240, cute::_64>;
using ClusterShape = cute::Shape<cute::_2, cute::_1, cute::_1>;

using CollectiveEpilogue = typename cutlass::epilogue::collective::CollectiveBuilder<
    cutlass::arch::Sm100, cutlass::arch::OpClassTensorOp,
    TileShape, ClusterShape,
    cutlass::epilogue::collective::EpilogueTileAuto,
    Acc, Acc,
    ElemCD, cutlass::layout::RowMajor, 128 / cutlass::sizeof_bits<ElemCD>::value,
    ElemCD, cutlass::layout::RowMajor, 128 / cutlass::sizeof_bits<ElemCD>::value,
    cutlass::epilogue::collective::EpilogueScheduleAuto
  >::CollectiveOp;

using CollectiveMainloop = typename cutlass::gemm::collective::CollectiveBuilder<
    cutlass::arch::Sm100, cutlass::arch::OpClassTensorOp,
    ElemA, cutlass::layout::RowMajor, 128 / cutlass::sizeof_bits<ElemA>::value,
    ElemB, cutlass::layout::ColumnMajor, 128 / cutlass::sizeof_bits<ElemB>::value,
    Acc,
    TileShape, ClusterShape,
    cutlass::gemm::collective::StageCountAutoCarveout<static_cast<int>(sizeof(typename CollectiveEpilogue::SharedStorage))>,
    cutlass::gemm::collective::KernelScheduleAuto
  >::CollectiveOp;

using GemmKernel = cutlass::gemm::kernel::GemmUniversal<
    cute::Shape<int,int,int,int>,
    CollectiveMainloop,
    CollectiveEpilogue
>;
using Gemm = cutlass::gemm::device::GemmUniversalAdapter<GemmKernel>;

// Force the device kernel symbol into the cubin without needing a host main.
auto* _anchor = &cutlass::device_kernel<GemmKernel>;


// ===== COMPILED SASS (sm_100a) =====

	.target	sm_100a

	.elftype	@"ET_EXEC"


//--------------------- .note.nv.tkinfo           --------------------------
	.section	.note.nv.tkinfo,"",@"SHT_NOTE"
	.sectionflags	@"SHF_NOTE_NV_TKINFO"
	.tkinfo
        /*0018*/ 	.word	0x00000002
        /*0030*/ 	.string	""
        /*0030*/ 	.string	"ptxas"
        /*0030*/ 	.string	"Cuda compilation tools, release 13.0, V13.0.88"
        /*0030*/ 	.string	"Build cuda_13.0.r13.0/compiler.36424714_0"
        /*0030*/ 	.string	"-arch sm_100a -m 64 "



//--------------------- .note.nv.cuinfo           --------------------------
	.section	.note.nv.cuinfo,"",@"SHT_NOTE"
	.sectionflags	@"SHF_NOTE_NV_CUINFO"
        /*0018*/ 	.short	0x0002
        /*001a*/ 	.short	0x0064
        /*001c*/ 	.short	0x0082
	.zero		2


//--------------------- .nv.info                  --------------------------
	.section	.nv.info,"",@"SHT_CUDA_INFO"
	.align	4


	//----- nvinfo : EIATTR_REGCOUNT
	.align		4
        /*0000*/ 	.byte	0x04, 0x2f
        /*0002*/ 	.short	(.L_16 - .L_15)
	.align		4
.L_15:
        /*0004*/ 	.word	index@(_ZN7cutlass13device_kernelINS_4gemm6kernel13GemmUniversalIN4cute5tupleIJiiiiEEENS1_10collective13CollectiveMmaINS1_35MainloopSm100TmaUmmaWarpSpecializedILi10ELi2ELi4ENS5_IJNS4_1CILi2EEENSA_ILi1EEESC_EEEEENS5_IJNSA_ILi64EEENSA_ILi240EEESF_EEENS_12float_e4m3_tENS5_IJlSC_lEEESI_SJ_NS4_8TiledMMAINS4_8MMA_AtomIJNS4_10MMA_TraitsINS4_19SM100_MMA_F8F6F4_SSEJSI_SI_fSF_SG_NS4_17integral_constantINS4_4UMMA5MajorELSQ_0EEESR_NSO_INSP_7ScaleInELSS_0EEEST_EEEEEENS4_6LayoutINS5_IJSC_SC_SC_EEENS5_IJNSA_ILi0EEESY_SY_EEEEENS5_IJNS4_10UnderscoreES11_S11_EEEEENS4_13SM90_TMA_LOADENS4_14ComposedLayoutINS4_7SwizzleILi2ELi4ELi3EEENS4_18smem_ptr_flag_bitsILi8EEENSW_INS5_IJNSA_ILi8EEESF_EEENS5_IJSF_SC_EEEEEEEvNS4_8identityENS4_23SM90_TMA_LOAD_MULTICASTES1E_vS1F_EENS_8epilogue10collective18CollectiveEpilogueINS1I_23Sm100TmaWarpSpecializedILi1ELi1ELi120ELb0ELb0EEEJSH_NS5_IJNSW_ISF_SC_EENSW_ISG_SC_EEEEESI_SJ_SI_SJ_NS1I_6fusion15FusionCallbacksIS1M_NS1Q_17LinearCombinationISI_fSI_fLNS_15FloatRoundStyleE2EEESH_S1P_JEEENS4_5SM1004TMEM4LOAD25SM100_TMEM_LOAD_16dp32b8xES14_NS15_INS16_ILi0ELi4ELi3EEES19_NSW_INS5_IJS1A_NSA_ILi16EEEEEENS5_IJS21_SC_EEEEEEENS4_39AutoVectorizingCopyWithAssumedAlignmentILi128EEENS4_14SM90_TMA_STOREES25_S27_S27_EEEvvEEEEvNT_6ParamsE)
        /*0008*/ 	.word	0x000000ff


	//----- nvinfo : EIATTR_FRAME_SIZE
	.align		4
.L_16:
        /*000c*/ 	.byte	0x04, 0x11
        /*000e*/ 	.short	(.L_18 - .L_17)
	.align		4
.L_17:
        /*0010*/ 	.word	index@($__internal_2_$__cuda_sm10x_tcgen05_guardrail_trap_unallocated_columns_being_dealloced)
        /*0014*/ 	.word	0x00000038


	//----- nvinfo : EIATTR_FRAME_SIZE
	.align		4
.L_18:
        /*0018*/ 	.byte	0x04, 0x11
        /*001a*/ 	.short	(.L_20 - .L_19)
	.align		4
.L_19:
        /*001c*/ 	.word	index@($__internal_1_$__cuda_sm10x_tcgen05_guardrail_trap_phase_invalid_during_alloc)
        /*0020*/ 	.word	0x00000038


	//----- nvinfo : EIATTR_FRAME_SIZE
	.align		4
.L_20:
        /*0024*/ 	.byte	0x04, 0x11
        /*0026*/ 	.short	(.L_22 - .L_21)
	.align		4
.L_21:
        /*0028*/ 	.word	index@($__internal_0_$__cuda_sm10x_tcgen05_guardrail_trap_col_being_dealloced_not_returned_by_alloc)
        /*002c*/ 	.word	0x00000038


	//----- nvinfo : EIATTR_FRAME_SIZE
	.align		4
.L_22:
        /*0030*/ 	.byte	0x04, 0x11
        /*0032*/ 	.short	(.L_24 - .L_23)
	.align		4
.L_23:
        /*0034*/ 	.word	index@(_ZN7cutlass13device_kernelINS_4gemm6kernel13GemmUniversalIN4cute5tupleIJiiiiEEENS1_10collective13CollectiveMmaINS1_35MainloopSm100TmaUmmaWarpSpecializedILi10ELi2ELi4ENS5_IJNS4_1CILi2EEENSA_ILi1EEESC_EEEEENS5_IJNSA_ILi64EEENSA_ILi240EEESF_EEENS_12float_e4m3_tENS5_IJlSC_lEEESI_SJ_NS4_8TiledMMAINS4_8MMA_AtomIJNS4_10MMA_TraitsINS4_19SM100_MMA_F8F6F4_SSEJSI_SI_fSF_SG_NS4_17integral_constantINS4_4UMMA5MajorELSQ_0EEESR_NSO_INSP_7ScaleInELSS_0EEEST_EEEEEENS4_6LayoutINS5_IJSC_SC_SC_EEENS5_IJNSA_ILi0EEESY_SY_EEEEENS5_IJNS4_10UnderscoreES11_S11_EEEEENS4_13SM90_TMA_LOADENS4_14ComposedLayoutINS4_7SwizzleILi2ELi4ELi3EEENS4_18smem_ptr_flag_bitsILi8EEENSW_INS5_IJNSA_ILi8EEESF_EEENS5_IJSF_SC_EEEEEEEvNS4_8identityENS4_23SM90_TMA_LOAD_MULTICASTES1E_vS1F_EENS_8epilogue10collective18CollectiveEpilogueINS1I_23Sm100TmaWarpSpecializedILi1ELi1ELi120ELb0ELb0EEEJSH_NS5_IJNSW_ISF_SC_EENSW_ISG_SC_EEEEESI_SJ_SI_SJ_NS1I_6fusion15FusionCallbacksIS1M_NS1Q_17LinearCombinationISI_fSI_fLNS_15FloatRoundStyleE2EEESH_S1P_JEEENS4_5SM1004TMEM4LOAD25SM100_TMEM_LOAD_16dp32b8xES14_NS15_INS16_ILi0ELi4ELi3EEES19_NSW_INS5_IJS1A_NSA_ILi16EEEEEENS5_IJS21_SC_EEEEEEENS4_39AutoVectorizingCopyWithAssumedAlignmentILi128EEENS4_14SM90_TMA_STOREES25_S27_S27_EEEvvEEEEvNT_6ParamsE)
        /*0038*/ 	.word	0x00000038


	//----- nvinfo : EIATTR_MIN_STACK_SIZE
	.align		4
.L_24:
        /*003c*/ 	.byte	0x04, 0x12
        /*003e*/ 	.short	(.L_26 - .L_25)
	.align		4
.L_25:
        /*0040*/ 	.word	index@(_ZN7cutlass13device_kernelINS_4gemm6kernel13GemmUniversalIN4cute5tupleIJiiiiEEENS1_10collective13CollectiveMmaINS1_35MainloopSm100TmaUmmaWarpSpecializedILi10ELi2ELi4ENS5_IJNS4_1CILi2EEENSA_ILi1EEESC_EEEEENS5_IJNSA_ILi64EEENSA_ILi240EEESF_EEENS_12float_e4m3_tENS5_IJlSC_lEEESI_SJ_NS4_8TiledMMAINS4_8MMA_AtomIJNS4_10MMA_TraitsINS4_19SM100_MMA_F8F6F4_SSEJSI_SI_fSF_SG_NS4_17integral_constantINS4_4UMMA5MajorELSQ_0EEESR_NSO_INSP_7ScaleInELSS_0EEEST_EEEEEENS4_6LayoutINS5_IJSC_SC_SC_EEENS5_IJNSA_ILi0EEESY_SY_EEEEENS5_IJNS4_10UnderscoreES11_S11_EEEEENS4_13SM90_TMA_LOADENS4_14ComposedLayoutINS4_7SwizzleILi2ELi4ELi3EEENS4_18smem_ptr_flag_bitsILi8EEENSW_INS5_IJNSA_ILi8EEESF_EEENS5_IJSF_SC_EEEEEEEvNS4_8identityENS4_23SM90_TMA_LOAD_MULTICASTES1E_vS1F_EENS_8epilogue10collective18CollectiveEpilogueINS1I_23Sm100TmaWarpSpecializedILi1ELi1ELi120ELb0ELb0EEEJSH_NS5_IJNSW_ISF_SC_EENSW_ISG_SC_EEEEESI_SJ_SI_SJ_NS1I_6fusion15FusionCallbacksIS1M_NS1Q_17LinearCombinationISI_fSI_fLNS_15FloatRoundStyleE2EEESH_S1P_JEEENS4_5SM1004TMEM4LOAD25SM100_TMEM_LOAD_16dp32b8xES14_NS15_INS16_ILi0ELi4ELi3EEES19_NSW_INS5_IJS1A_NSA_ILi16EEEEEENS5_IJS21_SC_EEEEEEENS4_39AutoVectorizingCopyWithAssumedAlignmentILi128EEENS4_14SM90_TMA_STOREES25_S27_S27_EEEvvEEEEvNT_6ParamsE)
        /*0044*/ 	.word	0x00000038
.L_26:


//--------------------- .nv.compat                --------------------------
	.section	.nv.compat,"",@"SHT_CUDA_COMPAT_INFO"
	.align	4
        /*0000*/ 	.byte	0x02, 0x09, 0x01, 0x00, 0x02, 0x02, 0x02, 0x00, 0x02, 0x05, 0x05, 0x00, 0x03, 0x07, 0x01, 0x01
        /*0010*/ 	.byte	0x02, 0x03, 0x01, 0x00, 0x02, 0x06, 0x01, 0x00, 0x04, 0x0b, 0x08, 0x00, 0x09, 0x00, 0x00, 0x00
        /*0020*/ 	.byte	0x00, 0x00, 0x00, 0x00


//--------------------- .nv.info._ZN7cutlass13device_kernelINS_4gemm6kernel13GemmUniversalIN4cute5tupleIJiiiiEEENS1_10collective13CollectiveMmaINS1_35MainloopSm100TmaUmmaWarpSpecializedILi10ELi2ELi4ENS5_IJNS4_1CILi2EEENSA_ILi1EEESC_EEEEENS5_IJNSA_ILi64EEENSA_ILi240EEESF_EEENS_12float_e4m3_tENS5_IJlSC_lEEESI_SJ_NS4_8TiledMMAINS4_8MMA_AtomIJNS4_10MMA_TraitsINS4_19SM100_MMA_F8F6F4_SSEJSI_SI_fSF_SG_NS4_17integral_constantINS4_4UMMA5MajorELSQ_0EEESR_NSO_INSP_7ScaleInELSS_0EEEST_EEEEEENS4_6LayoutINS5_IJSC_SC_SC_EEENS5_IJNSA_ILi0EEESY_SY_EEEEENS5_IJNS4_10UnderscoreES11_S11_EEEEENS4_13SM90_TMA_LOADENS4_14ComposedLayoutINS4_7SwizzleILi2ELi4ELi3EEENS4_18smem_ptr_flag_bitsILi8EEENSW_INS5_IJNSA_ILi8EEESF_EEENS5_IJSF_SC_EEEEEEEvNS4_8identityENS4_23SM90_TMA_LOAD_MULTICASTES1E_vS1F_EENS_8epilogue10collective18CollectiveEpilogueINS1I_23Sm100TmaWarpSpecializedILi1ELi1ELi120ELb0ELb0EEEJSH_NS5_IJNSW_ISF_SC_EENSW_ISG_SC_EEEEESI_SJ_SI_SJ_NS1I_6fusion15FusionCallbacksIS1M_NS1Q_17LinearCombinationISI_fSI_fLNS_15FloatRoundStyleE2EEESH_S1P_JEEENS4_5SM1004TMEM4LOAD25SM100_TMEM_LOAD_16dp32b8xES14_NS15_INS16_ILi0ELi4ELi3EEES19_NSW_INS5_IJS1A_NSA_ILi16EEEEEENS5_IJS21_SC_EEEEEEENS4_39AutoVectorizingCopyWithAssumedAlignmentILi128EEENS4_14SM90_TMA_STOREES25_S27_S27_EEEvvEEEEvNT_6ParamsE --------------------------
	.section	.nv.info._ZN7cutlass13device_kernelINS_4gemm6kernel13GemmUniversalIN4cute5tupleIJiiiiEEENS1_10collective13CollectiveMmaINS1_35MainloopSm100TmaUmmaWarpSpecializedILi10ELi2ELi4ENS5_IJNS4_1CILi2EEENSA_ILi1EEESC_EEEEENS5_IJNSA_ILi64EEENSA_ILi240EEESF_EEENS_12float_e4m3_tENS5_IJlSC_lEEESI_SJ_NS4_8TiledMMAINS4_8MMA_AtomIJNS4_10MMA_TraitsINS4_19SM100_MMA_F8F6F4_SSEJSI_SI_fSF_SG_NS4_17integral_constantINS4_4UMMA5MajorELSQ_0EEESR_NSO_INSP_7ScaleInELSS_0EEEST_EEEEEENS4_6LayoutINS5_IJSC_SC_SC_EEENS5_IJNSA_ILi0EEESY_SY_EEEEENS5_IJNS4_10UnderscoreES11_S11_EEEEENS4_13SM90_TMA_LOADENS4_14ComposedLayoutINS4_7SwizzleILi2ELi4ELi3EEENS4_18smem_ptr_flag_bitsILi8EEENSW_INS5_IJNSA_ILi8EEESF_EEENS5_IJSF_SC_EEEEEEEvNS4_8identityENS4_23SM90_TMA_LOAD_MULTICASTES1E_vS1F_EENS_8epilogue10collective18CollectiveEpilogueINS1I_23Sm100TmaWarpSpecializedILi1ELi1ELi120ELb0ELb0EEEJSH_NS5_IJNSW_ISF_SC_EENSW_ISG_SC_EEEEESI_SJ_SI_SJ_NS1I_6fusion15FusionCallbacksIS1M_NS1Q_17LinearCombinationISI_fSI_fLNS_15FloatRoundStyleE2EEESH_S1P_JEEENS4_5SM1004TMEM4LOAD25SM100_TMEM_LOAD_16dp32b8xES14_NS15_INS16_ILi0ELi4ELi3EEES19_NSW_INS5_IJS1A_NSA_ILi16EEEEEENS5_IJS21_SC_EEEEEEENS4_39AutoVectorizingCopyWithAssumedAlignmentILi128EEENS4_14SM90_TMA_STOREES25_S27_S27_EEEvvEEEEvNT_6ParamsE,"",@"SHT_CUDA_INFO"
	.sectionflags	@""
	.align	4


	//----- nvinfo : EIATTR_CUDA_API_VERSION
	.align		4
        /*0000*/ 	.byte	0x04, 0x37
        /*0002*/ 	.short	(.L_28 - .L_27)
.L_27:
        /*0004*/ 	.word	0x00000082


	//----- nvinfo : EIATTR_KPARAM_INFO
	.align		4
.L_28:
        /*0008*/ 	.byte	0x04, 0x17
        /*000a*/ 	.short	(.L_30 - .L_29)
.L_29:
        /*000c*/ 	.word	0x00000000
        /*0010*/ 	.short	0x0000
        /*0012*/ 	.short	0x0000
        /*0014*/ 	.byte	0x00, 0xf0, 0x01, 0x20


	//----- nvinfo : EIATTR_AT_ENTRY_FRAGMENTS
	.align		4
.L_30:
        /*0018*/ 	.byte	0x04, 0x4f
        /*001a*/ 	.short	(.L_32 - .L_31)


	//   ....[0]....
.L_31:
        /*001c*/ 	.word	0x00000006


	//----- nvinfo : EIATTR_RESERVED_SMEM_USED
	.align		4
.L_32:
        /*0020*/ 	.byte	0x01, 0x41
	.zero		2


	//----- nvinfo : EIATTR_SPARSE_MMA_MASK
	.align		4
        /*0024*/ 	.byte	0x03, 0x50
        /*0026*/ 	.short	0x0000


	//----- nvinfo : EIATTR_TCGEN05_1CTA_USED
	.align		4
        /*0028*/ 	.byte	0x01, 0x51
	.zero		2


	//----- nvinfo : EIATTR_MAXREG_COUNT
	.align		4
        /*002c*/ 	.byte	0x03, 0x1b
        /*002e*/ 	.short	0x00ff


	//----- nvinfo : EIATTR_NUM_BARRIERS
	.align		4
        /*0030*/ 	.byte	0x02, 0x4c
        /*0032*/ 	.byte	0x07
	.zero		1


	//----- nvinfo : EIATTR_EXTERNS
	.align		4
        /*0034*/ 	.byte	0x04, 0x0f
        /*0036*/ 	.short	(.L_34 - .L_33)


	//   ....[0]....
	.align		4
.L_33:
        /*0038*/ 	.word	index@(__assertfail)


	//----- nvinfo : EIATTR_ANNOTATIONS
	.align		4
.L_34:
        /*003c*/ 	.byte	0x04, 0x55
        /*003e*/ 	.short	(.L_36 - .L_35)


	//   ....[0]....
.L_35:
        /*0040*/ 	.word	0x00000001
        /*0044*/ 	.byte	0x70, 0x04, 0x00, 0x00, 0x01, 0x00, 0x00, 0x00, 0xf0, 0x10, 0x00, 0x00, 0x01, 0x00, 0x00, 0x00
        /* <DEDUP_REMOVED lines=15> */
        /*0144*/ 	.byte	0x10, 0xa6, 0x00, 0x00, 0x01, 0x00, 0x00, 0x00, 0x40, 0xa6, 0x00, 0x00


	//----- nvinfo : EIATTR_MERCURY_ISA_VERSION
	.align		4
.L_36:
        /*0150*/ 	.byte	0x03, 0x5f
        /*0152*/ 	.short	0x0101


	//----- nvinfo : EIATTR_INT_WARP_WIDE_INSTR_OFFSETS
	.align		4
        /*0154*/ 	.byte	0x04, 0x31
        /*0156*/ 	.short	(.L_38 - .L_37)


	//   ....[0]....
.L_37:
        /*0158*/ 	.word	0x00004130


	//   ....[1]....
        /*015c*/ 	.word	0x00004160


	//   ....[2]....
        /*0160*/ 	.word	0x00004180


	//   ....[3]....
        /*0164*/ 	.word	0x00004da0


	//   ....[4]....
        /*0168*/ 	.word	0x00004e30


	//   ....[5]....
        /*016c*/ 	.word	0x00004e90


	//   ....[6]....
        /*0170*/ 	.word	0x00004ef0


	//   ....[7]....
        /*0174*/ 	.word	0x00004f50


	//   ....[8]....
        /*0178*/ 	.word	0x00004f90


	//   ....[9]....
        /*017c*/ 	.word	0x00005000


	//   ....[10]....
        /*0180*/ 	.word	0x00005040


	//   ....[11]....
        /*0184*/ 	.word	0x00005060


	//   ....[12]....
        /*0188*/ 	.word	0x000050c0


	//   ....[13]....
        /*018c*/ 	.word	0x00005100


	//   ....[14]....
        /*0190*/ 	.word	0x00005120


	//   ....[15]....
        /*0194*/ 	.word	0x00005180


	//   ....[16]....
        /*0198*/ 	.word	0x000051c0


	//   ....[17]....
        /*019c*/ 	.word	0x00005230


	//   ....[18]....
        /*01a0*/ 	.word	0x00005250


	//----- nvinfo : EIATTR_COOP_GROUP_MASK_REGIDS
	.align		4
.L_38:
        /*01a4*/ 	.byte	0x04, 0x29
        /*01a6*/ 	.short	(.L_40 - .L_39)


	//   ....[0]....
.L_39:
        /*01a8*/ 	.word	0xffffffff


	//   ....[1]....
        /*01ac*/ 	.word	0xffffffff


	//   ....[2]....
        /*01b0*/ 	.word	0xffffffff


	//   ....[3]....
        /*01b4*/ 	.word	0xffffffff


	//   ....[4]....
        /*01b8*/ 	.word	0xffffffff


	//   ....[5]....
        /*01bc*/ 	.word	0xffffffff


	//   ....[6]....
        /*01c0*/ 	.word	0xffffffff


	//   ....[7]....
        /*01c4*/ 	.word	0xffffffff


	//   ....[8]....
        /*01c8*/ 	.word	0xffffffff


	//   ....[9]....
        /*01cc*/ 	.word	0xffffffff


	//   ....[10]....
        /*01d0*/ 	.word	0xffffffff


	//   ....[11]....
        /*01d4*/ 	.word	0xffffffff


	//   ....[12]....
        /*01d8*/ 	.word	0xffffffff


	//   ....[13]....
        /*01dc*/ 	.word	0xffffffff


	//----- nvinfo : EIATTR_COOP_GROUP_INSTR_OFFSETS
	.align		4
.L_40:
        /*01e0*/ 	.byte	0x04, 0x28
        /*01e2*/ 	.short	(.L_42 - .L_41)


	//   ....[0]....
.L_41:
        /*01e4*/ 	.word	0x00000090


	//   ....[1]....
        /*01e8*/ 	.word	0x00000510


	//   ....[2]....
        /*01ec*/ 	.word	0x00000790


	//   ....[3]....
        /*01f0*/ 	.word	0x000008d0


	//   ....[4]....
        /*01f4*/ 	.word	0x000009d0


	//   ....[5]....
        /*01f8*/ 	.word	0x00000b40


	//   ....[6]....
        /*01fc*/ 	.word	0x00000ce0


	//   ....[7]....
        /*0200*/ 	.word	0x00000ea0


	//   ....[8]....
        /*0204*/ 	.word	0x00002180


	//   ....[9]....
        /*0208*/ 	.word	0x00003400


	//   ....[10]....
        /*020c*/ 	.word	0x00003610


	//   ....[11]....
        /*0210*/ 	.word	0x00003640


	//   ....[12]....
        /*0214*/ 	.word	0x00004010


	//   ....[13]....
        /*0218*/ 	.word	0x00004240


	//----- nvinfo : EIATTR_VRC_CTA_INIT_COUNT
	.align		4
.L_42:
        /*021c*/ 	.byte	0x02, 0x4a
        /*021e*/ 	.byte	0x80
	.zero		1


	//----- nvinfo : EIATTR_SYSCALL_OFFSETS
	.align		4
        /*0220*/ 	.byte	0x04, 0x46
        /*0222*/ 	.short	(.L_44 - .L_43)


	//   ....[0]....
.L_43:
        /*0224*/ 	.word	0x00006b40


	//   ....[1]....
        /*0228*/ 	.word	0x00006cc0


	//   ....[2]....
        /*022c*/ 	.word	0x00006e40


	//   ....[3]....
        /*0230*/ 	.word	0x00006fc0


	//   ....[4]....
        /*0234*/ 	.word	0x00007140


	//   ....[5]....
        /*0238*/ 	.word	0x000072c0


	//   ....[6]....
        /*023c*/ 	.word	0x00007440


	//   ....[7]....
        /*0240*/ 	.word	0x000075c0


	//   ....[8]....
        /*0244*/ 	.word	0x00007740


	//   ....[9]....
        /*0248*/ 	.word	0x000078c0


	//   ....[10]....
        /*024c*/ 	.word	0x00007a40


	//   ....[11]....
        /*0250*/ 	.word	0x00007bc0


	//   ....[12]....
        /*0254*/ 	.word	0x00007d40


	//   ....[13]....
        /*0258*/ 	.word	0x00007ec0


	//   ....[14]....
        /*025c*/ 	.word	0x00008050


	//----- nvinfo : EIATTR_MBARRIER_INSTR_OFFSETS
	.align		4
.L_44:
        /*0260*/ 	.byte	0x04, 0x39
        /*0262*/ 	.short	(.L_46 - .L_45)


	//   ....[0]....
.L_45:
        /*0264*/ 	.word	0x00000630
        /*0268*/ 	.word	0x000000ff
        /*026c*/ 	.word	0x00000000
        /*0270*/ 	.short	0x0100
        /*0272*/ 	.byte	0x04
	.zero		1


	//   ....[1]....
        /*0274*/ 	.word	0x00000640
        /*0278*/ 	.word	0x000000ff
        /*027c*/ 	.word	0x00000050
        /*0280*/ 	.short	0x0100
        /*0282*/ 	.byte	0x04
	.zero		1


	//   ....[2]....
        /*0284*/ 	.word	0x00000650
        /*0288*/ 	.word	0x000000ff
        /*028c*/ 	.word	0x00000008
        /*0290*/ 	.short	0x0100
        /*0292*/ 	.byte	0x04
	.zero		1


	//   ....[3]....
        /*0294*/ 	.word	0x00000660
        /*0298*/ 	.word	0x000000ff
        /*029c*/ 	.word	0x00000058
        /*02a0*/ 	.short	0x0100
        /*02a2*/ 	.byte	0x04
	.zero		1


	//   ....[4]....
        /*02a4*/ 	.word	0x00000670
        /*02a8*/ 	.word	0x000000ff
        /*02ac*/ 	.word	0x00000010
        /*02b0*/ 	.short	0x0100
        /*02b2*/ 	.byte	0x04
	.zero		1


	//   ....[5]....
        /*02b4*/ 	.word	0x00000680
        /*02b8*/ 	.word	0x000000ff
        /*02bc*/ 	.word	0x00000060
        /*02c0*/ 	.short	0x0100
        /*02c2*/ 	.byte	0x04
	.zero		1


	//   ....[6]....
        /*02c4*/ 	.word	0x00000690
        /*02c8*/ 	.word	0x000000ff
        /*02cc*/ 	.word	0x00000018
        /*02d0*/ 	.short	0x0100
        /*02d2*/ 	.byte	0x04
	.zero		1


	//   ....[7]....
        /*02d4*/ 	.word	0x000006a0
        /*02d8*/ 	.word	0x000000ff
        /*02dc*/ 	.word	0x00000068
        /*02e0*/ 	.short	0x0100
        /*02e2*/ 	.byte	0x04
	.zero		1


	//   ....[8]....
        /*02e4*/ 	.word	0x000006b0
        /*02e8*/ 	.word	0x000000ff
        /*02ec*/ 	.word	0x00000020
        /*02f0*/ 	.short	0x0100
        /*02f2*/ 	.byte	0x04
	.zero		1


	//   ....[9]....
        /*02f4*/ 	.word	0x000006c0
        /*02f8*/ 	.word	0x000000ff
        /*02fc*/ 	.word	0x00000070
        /*0300*/ 	.short	0x0100
        /*0302*/ 	.byte	0x04
	.zero		1


	//   ....[10]....
        /*0304*/ 	.word	0x000006d0
        /*0308*/ 	.word	0x000000ff
        /*030c*/ 	.word	0x00000028
        /*0310*/ 	.short	0x0100
        /*0312*/ 	.byte	0x04
	.zero		1


	//   ....[11]....
        /*0314*/ 	.word	0x000006e0
        /*0318*/ 	.word	0x000000ff
        /*031c*/ 	.word	0x00000078
        /*0320*/ 	.short	0x0100
        /*0322*/ 	.byte	0x04
	.zero		1


	//   ....[12]....
        /*0324*/ 	.word	0x000006f0
        /*0328*/ 	.word	0x000000ff
        /*032c*/ 	.word	0x00000030
        /*0330*/ 	.short	0x0100
        /*0332*/ 	.byte	0x04
	.zero		1


	//   ....[13]....
        /*0334*/ 	.word	0x00000700
        /*0338*/ 	.word	0x000000ff
        /*033c*/ 	.word	0x00000080
        /*0340*/ 	.short	0x0100
        /*0342*/ 	.byte	0x04
	.zero		1


	//   ....[14]....
        /*0344*/ 	.word	0x00000710
        /*0348*/ 	.word	0x000000ff
        /*034c*/ 	.word	0x00000038
        /*0350*/ 	.short	0x0100
        /*0352*/ 	.byte	0x04
	.zero		1


	//   ....[15]....
        /*0354*/ 	.word	0x00000720
        /*0358*/ 	.word	0x000000ff
        /*035c*/ 	.word	0x00000088
        /*0360*/ 	.short	0x0100
        /*0362*/ 	.byte	0x04
	.zero		1


	//   ....[16]....
        /*0364*/ 	.word	0x00000730
        /*0368*/ 	.word	0x000000ff
        /*036c*/ 	.word	0x00000040
        /*0370*/ 	.short	0x0100
        /*0372*/ 	.byte	0x04
	.zero		1


	//   ....[17]....
        /*0374*/ 	.word	0x00000740
        /*0378*/ 	.word	0x000000ff
        /*037c*/ 	.word	0x00000090
        /*0380*/ 	.short	0x0100
        /*0382*/ 	.byte	0x04
	.zero		1


	//   ....[18]....
        /*0384*/ 	.word	0x00000750
        /*0388*/ 	.word	0x000000ff
        /*038c*/ 	.word	0x00000048
        /*0390*/ 	.short	0x0100
        /*0392*/ 	.byte	0x04
	.zero		1


	//   ....[19]....
        /*0394*/ 	.word	0x00000760
        /*0398*/ 	.word	0x000000ff
        /*039c*/ 	.word	0x00000098
        /*03a0*/ 	.short	0x0100
        /*03a2*/ 	.byte	0x04
	.zero		1


	//   ....[20]....
        /*03a4*/ 	.word	0x000008a0
        /*03a8*/ 	.word	0x000000ff
        /*03ac*/ 	.word	0x000000a0
        /*03b0*/ 	.short	0x0100
        /*03b2*/ 	.byte	0x04
	.zero		1


	//   ....[21]....
        /*03b4*/ 	.word	0x000008b0
        /*03b8*/ 	.word	0x000000ff
        /*03bc*/ 	.word	0x000000a8
        /*03c0*/ 	.short	0x0100
        /*03c2*/ 	.byte	0x04
	.zero		1


	//   ....[22]....
        /*03c4*/ 	.word	0x000009a0
        /*03c8*/ 	.word	0x000000ff
        /*03cc*/ 	.word	0x000000b0
        /*03d0*/ 	.short	0x0100
        /*03d2*/ 	.byte	0x04
	.zero		1


	//   ....[23]....
        /*03d4*/ 	.word	0x000009b0
        /*03d8*/ 	.word	0x000000ff
        /*03dc*/ 	.word	0x000000b8
        /*03e0*/ 	.short	0x0100
        /*03e2*/ 	.byte	0x04
	.zero		1


	//   ....[24]....
        /*03e4*/ 	.word	0x00000af0
        /*03e8*/ 	.word	0x000000ff
        /*03ec*/ 	.word	0x000000c0
        /*03f0*/ 	.short	0x0100
        /*03f2*/ 	.byte	0x04
	.zero		1


	//   ....[25]....
        /*03f4*/ 	.word	0x00000b00
        /*03f8*/ 	.word	0x000000ff
        /*03fc*/ 	.word	0x000000d0
        /*0400*/ 	.short	0x0100
        /*0402*/ 	.byte	0x04
	.zero		1


	//   ....[26]....
        /*0404*/ 	.word	0x00000b10
        /*0408*/ 	.word	0x000000ff
        /*040c*/ 	.word	0x000000c8
        /*0410*/ 	.short	0x0100
        /*0412*/ 	.byte	0x04
	.zero		1


	//   ....[27]....
        /*0414*/ 	.word	0x00000b20
        /*0418*/ 	.word	0x000000ff
        /*041c*/ 	.word	0x000000d8
        /*0420*/ 	.short	0x0100
        /*0422*/ 	.byte	0x04
	.zero		1


	//   ....[28]....
        /*0424*/ 	.word	0x00000c50
        /*0428*/ 	.word	0x000000ff
        /*042c*/ 	.word	0x000000e0
        /*0430*/ 	.short	0x0100
        /*0432*/ 	.byte	0x04
	.zero		1


	//   ....[29]....
        /*0434*/ 	.word	0x00000c60
        /*0438*/ 	.word	0x000000ff
        /*043c*/ 	.word	0x00000100
        /*0440*/ 	.short	0x0100
        /*0442*/ 	.byte	0x04
	.zero		1


	//   ....[30]....
        /*0444*/ 	.word	0x00000c70
        /*0448*/ 	.word	0x000000ff
        /*044c*/ 	.word	0x000000e8
        /*0450*/ 	.short	0x0100
        /*0452*/ 	.byte	0x04
	.zero		1


	//   ....[31]....
        /*0454*/ 	.word	0x00000c80
        /*0458*/ 	.word	0x000000ff
        /*045c*/ 	.word	0x00000108
        /*0460*/ 	.short	0x0100
        /*0462*/ 	.byte	0x04
	.zero		1


	//   ....[32]....
        /*0464*/ 	.word	0x00000c90
        /*0468*/ 	.word	0x000000ff
        /*046c*/ 	.word	0x000000f0
        /*0470*/ 	.short	0x0100
        /*0472*/ 	.byte	0x04
	.zero		1


	//   ....[33]....
        /*0474*/ 	.word	0x00000ca0
        /*0478*/ 	.word	0x000000ff
        /*047c*/ 	.word	0x00000110
        /*0480*/ 	.short	0x0100
        /*0482*/ 	.byte	0x04
	.zero		1


	//   ....[34]....
        /*0484*/ 	.word	0x00000cb0
        /*0488*/ 	.word	0x000000ff
        /*048c*/ 	.word	0x000000f8
        /*0490*/ 	.short	0x0100
        /*0492*/ 	.byte	0x04
	.zero		1


	//   ....[35]....
        /*0494*/ 	.word	0x00000cc0
        /*0498*/ 	.word	0x000000ff
        /*049c*/ 	.word	0x00000118
        /*04a0*/ 	.short	0x0100
        /*04a2*/ 	.byte	0x04
	.zero		1


	//   ....[36]....
        /*04a4*/ 	.word	0x00000db0
        /*04a8*/ 	.word	0x000000ff
        /*04ac*/ 	.word	0x00000120
        /*04b0*/ 	.short	0x0100
        /*04b2*/ 	.byte	0x04
	.zero		1


	//   ....[37]....
        /*04b4*/ 	.word	0x00000dc0
        /*04b8*/ 	.word	0x000000ff
        /*04bc*/ 	.word	0x00000130
        /*04c0*/ 	.short	0x0100
        /*04c2*/ 	.byte	0x04
	.zero		1


	//   ....[38]....
        /*04c4*/ 	.word	0x00000dd0
        /*04c8*/ 	.word	0x000000ff
        /*04cc*/ 	.word	0x00000128
        /*04d0*/ 	.short	0x0100
        /*04d2*/ 	.byte	0x04
	.zero		1


	//   ....[39]....
        /*04d4*/ 	.word	0x00000de0
        /*04d8*/ 	.word	0x000000ff
        /*04dc*/ 	.word	0x00000138
        /*04e0*/ 	.short	0x0100
        /*04e2*/ 	.byte	0x04
	.zero		1


	//   ....[40]....
        /*04e4*/ 	.word	0x00001a10
        /*04e8*/ 	.word	0x00000002
        /*04ec*/ 	.word	0x00000130
        /*04f0*/ 	.short	0x010a
        /*04f2*/ 	.byte	0xff
	.zero		1


	//   ....[41]....
        /*04f4*/ 	.word	0x00001a30
        /*04f8*/ 	.word	0x00000002
        /*04fc*/ 	.word	0x00000120
        /*0500*/ 	.short	0x0101
        /*0502*/ 	.byte	0xff
	.zero		1


	//   ....[42]....
        /*0504*/ 	.word	0x00001af0
        /*0508*/ 	.word	0x000000ff
        /*050c*/ 	.word	0x00000050
        /*0510*/ 	.short	0x010a
        /*0512*/ 	.byte	0x07
	.zero		1


	//   ....[43]....
        /*0514*/ 	.word	0x00001b90
        /*0518*/ 	.word	0x000000ff
        /*051c*/ 	.word	0x00000050
        /*0520*/ 	.short	0x010a
        /*0522*/ 	.byte	0x21
	.zero		1


	//   ....[44]....
        /*0524*/ 	.word	0x00001d20
        /*0528*/ 	.word	0x000000ff
        /*052c*/ 	.word	0x00000050
        /*0530*/ 	.short	0x010a
        /*0532*/ 	.byte	0x08
	.zero		1


	//   ....[45]....
        /*0534*/ 	.word	0x00001e40
        /*0538*/ 	.word	0x000000ff
        /*053c*/ 	.word	0x000000b8
        /*0540*/ 	.short	0x0101
        /*0542*/ 	.byte	0x06
	.zero		1


	//   ....[46]....
        /*0544*/ 	.word	0x00001e60
        /*0548*/ 	.word	0x000000ff
        /*054c*/ 	.word	0x00000050
        /*0550*/ 	.short	0x010a
        /*0552*/ 	.byte	0x07
	.zero		1


	//   ....[47]....
        /*0554*/ 	.word	0x00001ee0
        /*0558*/ 	.word	0x000000ff
        /*055c*/ 	.word	0x00000050
        /*0560*/ 	.short	0x010a
        /*0562*/ 	.byte	0x09
	.zero		1


	//   ....[48]....
        /*0564*/ 	.word	0x00002070
        /*0568*/ 	.word	0x000000ff
        /*056c*/ 	.word	0x00000050
        /*0570*/ 	.short	0x010a
        /*0572*/ 	.byte	0x08
	.zero		1


	//   ....[49]....
        /*0574*/ 	.word	0x000021b0
        /*0578*/ 	.word	0x00000003
        /*057c*/ 	.word	0x000000c0
        /*0580*/ 	.short	0x010a
        /*0582*/ 	.byte	0xff
	.zero		1


	//   ....[50]....
        /*0584*/ 	.word	0x00002300
        /*0588*/ 	.word	0x00000002
        /*058c*/ 	.word	0x00000000
        /*0590*/ 	.short	0x0101
        /*0592*/ 	.byte	0xff
	.zero		1


	//   ....[51]....
        /*0594*/ 	.word	0x00002900
        /*0598*/ 	.word	0x000000ff
        /*059c*/ 	.word	0x00000000
        /*05a0*/ 	.short	0x010a
        /*05a2*/ 	.byte	0x04
	.zero		1


	//   ....[52]....
        /*05a4*/ 	.word	0x00002990
        /*05a8*/ 	.word	0x000000ff
        /*05ac*/ 	.word	0x00000000
        /*05b0*/ 	.short	0x010a
        /*05b2*/ 	.byte	0x05
	.zero		1


	//   ....[53]....
        /*05b4*/ 	.word	0x00002a20
        /*05b8*/ 	.word	0x000000ff
        /*05bc*/ 	.word	0x00000000
        /*05c0*/ 	.short	0x010a
        /*05c2*/ 	.byte	0x05
	.zero		1


	//   ....[54]....
        /*05c4*/ 	.word	0x00002ab0
        /*05c8*/ 	.word	0x000000ff
        /*05cc*/ 	.word	0x00000000
        /*05d0*/ 	.short	0x010a
        /*05d2*/ 	.byte	0x05
	.zero		1


	//   ....[55]....
        /*05d4*/ 	.word	0x00002b40
        /*05d8*/ 	.word	0x000000ff
        /*05dc*/ 	.word	0x00000000
        /*05e0*/ 	.short	0x010a
        /*05e2*/ 	.byte	0x05
	.zero		1


	//   ....[56]....
        /*05e4*/ 	.word	0x00002bd0
        /*05e8*/ 	.word	0x000000ff
        /*05ec*/ 	.word	0x00000000
        /*05f0*/ 	.short	0x010a
        /*05f2*/ 	.byte	0x05
	.zero		1


	//   ....[57]....
        /*05f4*/ 	.word	0x00002c60
        /*05f8*/ 	.word	0x000000ff
        /*05fc*/ 	.word	0x00000000
        /*0600*/ 	.short	0x010a
        /*0602*/ 	.byte	0x05
	.zero		1


	//   ....[58]....
        /*0604*/ 	.word	0x00002cf0
        /*0608*/ 	.word	0x000000ff
        /*060c*/ 	.word	0x00000000
        /*0610*/ 	.short	0x010a
        /*0612*/ 	.byte	0x05
	.zero		1


	//   ....[59]....
        /*0614*/ 	.word	0x00002d80
        /*0618*/ 	.word	0x000000ff
        /*061c*/ 	.word	0x00000000
        /*0620*/ 	.short	0x010a
        /*0622*/ 	.byte	0x05
	.zero		1


	//   ....[60]....
        /*0624*/ 	.word	0x00002e20
        /*0628*/ 	.word	0x00000000
        /*062c*/ 	.word	0x00000000
        /*0630*/ 	.short	0x010a
        /*0632*/ 	.byte	0xff
	.zero		1


	//   ....[61]....
        /*0634*/ 	.word	0x00002f60
        /*0638*/ 	.word	0x00000000
        /*063c*/ 	.word	0x00000120
        /*0640*/ 	.short	0x010a
        /*0642*/ 	.byte	0xff
	.zero		1


	//   ....[62]....
        /*0644*/ 	.word	0x00002fd0
        /*0648*/ 	.word	0x00000000
        /*064c*/ 	.word	0x00000000
        /*0650*/ 	.short	0x0101
        /*0652*/ 	.byte	0xff
	.zero		1


	//   ....[63]....
        /*0654*/ 	.word	0x00002fe0
        /*0658*/ 	.word	0x000000ff
        /*065c*/ 	.word	0x000000d0
        /*0660*/ 	.short	0x010a
        /*0662*/ 	.byte	0x04
	.zero		1


	//   ....[64]....
        /*0664*/ 	.word	0x00003100
        /*0668*/ 	.word	0x00000000
        /*066c*/ 	.word	0x000000c0
        /*0670*/ 	.short	0x010a
        /*0672*/ 	.byte	0xff
	.zero		1


	//   ....[65]....
        /*0674*/ 	.word	0x000031f0
        /*0678*/ 	.word	0x00000000
        /*067c*/ 	.word	0x00000000
        /*0680*/ 	.short	0x0101
        /*0682*/ 	.byte	0xff
	.zero		1


	//   ....[66]....
        /*0684*/ 	.word	0x000032a0
        /*0688*/ 	.word	0x000000ff
        /*068c*/ 	.word	0x000000d0
        /*0690*/ 	.short	0x0106
        /*0692*/ 	.byte	0x04
	.zero		1


	//   ....[67]....
        /*0694*/ 	.word	0x000032c0
        /*0698*/ 	.word	0x000000ff
        /*069c*/ 	.word	0x000000d0
        /*06a0*/ 	.short	0x010a
        /*06a2*/ 	.byte	0x04
	.zero		1


	//   ....[68]....
        /*06a4*/ 	.word	0x00003350
        /*06a8*/ 	.word	0x000000ff
        /*06ac*/ 	.word	0x000000d0
        /*06b0*/ 	.short	0x0106
        /*06b2*/ 	.byte	0x07
	.zero		1


	//   ....[69]....
        /*06b4*/ 	.word	0x00003390
        /*06b8*/ 	.word	0x00000000
        /*06bc*/ 	.word	0x000000d0
        /*06c0*/ 	.short	0x010a
        /*06c2*/ 	.byte	0xff
	.zero		1


	//   ....[70]....
        /*06c4*/ 	.word	0x000038b0
        /*06c8*/ 	.word	0x00000003
        /*06cc*/ 	.word	0x000000c0
        /*06d0*/ 	.short	0x010a
        /*06d2*/ 	.byte	0xff
	.zero		1


	//   ....[71]....
        /*06d4*/ 	.word	0x000039b0
        /*06d8*/ 	.word	0x00000005
        /*06dc*/ 	.word	0x00000000
        /*06e0*/ 	.short	0x0101
        /*06e2*/ 	.byte	0xff
	.zero		1


	//   ....[72]....
        /*06e4*/ 	.word	0x000039c0
        /*06e8*/ 	.word	0x000000ff
        /*06ec*/ 	.word	0x00000000
        /*06f0*/ 	.short	0x010a
        /*06f2*/ 	.byte	0x05
	.zero		1


	//   ....[73]....
        /*06f4*/ 	.word	0x00003a30
        /*06f8*/ 	.word	0x000000ff
        /*06fc*/ 	.word	0x00000100
        /*0700*/ 	.short	0x010a
        /*0702*/ 	.byte	0x17
	.zero		1


	//   ....[74]....
        /*0704*/ 	.word	0x00003b00
        /*0708*/ 	.word	0x000000ff
        /*070c*/ 	.word	0x00000000
        /*0710*/ 	.short	0x010a
        /*0712*/ 	.byte	0x07
	.zero		1


	//   ....[75]....
        /*0714*/ 	.word	0x00003c40
        /*0718*/ 	.word	0x000000ff
        /*071c*/ 	.word	0x00000000
        /*0720*/ 	.short	0x010a
        /*0722*/ 	.byte	0x06
	.zero		1


	//   ....[76]....
        /*0724*/ 	.word	0x00003e40
        /*0728*/ 	.word	0x000000ff
        /*072c*/ 	.word	0x00000000
        /*0730*/ 	.short	0x010a
        /*0732*/ 	.byte	0x04
	.zero		1


	//   ....[77]....
        /*0734*/ 	.word	0x00003ed0
        /*0738*/ 	.word	0x000000ff
        /*073c*/ 	.word	0x00000000
        /*0740*/ 	.short	0x010a
        /*0742*/ 	.byte	0x05
	.zero		1


	//   ....[78]....
        /*0744*/ 	.word	0x00003f60
        /*0748*/ 	.word	0x000000ff
        /*074c*/ 	.word	0x00000000
        /*0750*/ 	.short	0x010a
        /*0752*/ 	.byte	0x05
	.zero		1


	//   ....[79]....
        /*0754*/ 	.word	0x00003ff0
        /*0758*/ 	.word	0x000000ff
        /*075c*/ 	.word	0x00000000
        /*0760*/ 	.short	0x010a
        /*0762*/ 	.byte	0x04
	.zero		1


	//   ....[80]....
        /*0764*/ 	.word	0x000044e0
        /*0768*/ 	.word	0x00000002
        /*076c*/ 	.word	0x000000c0
        /*0770*/ 	.short	0x010a
        /*0772*/ 	.byte	0xff
	.zero		1


	//   ....[81]....
        /*0774*/ 	.word	0x00004650
        /*0778*/ 	.word	0x00000000
        /*077c*/ 	.word	0x00000000
        /*0780*/ 	.short	0x0101
        /*0782*/ 	.byte	0xff
	.zero		1


	//   ....[82]....
        /*0784*/ 	.word	0x00004b10
        /*0788*/ 	.word	0x000000ff
        /*078c*/ 	.word	0x000000b8
        /*0790*/ 	.short	0x010a
        /*0792*/ 	.byte	0x1d
	.zero		1


	//   ....[83]....
        /*0794*/ 	.word	0x00004cb0
        /*0798*/ 	.word	0x000000ff
        /*079c*/ 	.word	0x000000a8
        /*07a0*/ 	.short	0x010a
        /*07a2*/ 	.byte	0x1d
	.zero		1


	//   ....[84]....
        /*07a4*/ 	.word	0x00005270
        /*07a8*/ 	.word	0x000000ff
        /*07ac*/ 	.word	0x000000a0
        /*07b0*/ 	.short	0x010b
        /*07b2*/ 	.byte	0x1d
	.zero		1


	//   ....[85]....
        /*07b4*/ 	.word	0x00005280
        /*07b8*/ 	.word	0x000000ff
        /*07bc*/ 	.word	0x00000000
        /*07c0*/ 	.short	0x0101
        /*07c2*/ 	.byte	0x30
	.zero		1


	//   ....[86]....
        /*07c4*/ 	.word	0x00005320
        /*07c8*/ 	.word	0x00000002
        /*07cc*/ 	.word	0x000000a8
        /*07d0*/ 	.short	0x010a
        /*07d2*/ 	.byte	0xff
	.zero		1


	//   ....[87]....
        /*07d4*/ 	.word	0x000056f0
        /*07d8*/ 	.word	0x000000ff
        /*07dc*/ 	.word	0x000000c0
        /*07e0*/ 	.short	0x010a
        /*07e2*/ 	.byte	0x04
	.zero		1


	//   ....[88]....
        /*07e4*/ 	.word	0x00005880
        /*07e8*/ 	.word	0x000000ff
        /*07ec*/ 	.word	0x00000000
        /*07f0*/ 	.short	0x0101
        /*07f2*/ 	.byte	0x05
	.zero		1


	//   ....[89]....
        /*07f4*/ 	.word	0x00006400
        /*07f8*/ 	.word	0x000000ff
        /*07fc*/ 	.word	0x000000a0
        /*0800*/ 	.short	0x010a
        /*0802*/ 	.byte	0x2e
	.zero		1


	//   ....[90]....
        /*0804*/ 	.word	0x00006430
        /*0808*/ 	.word	0x000000ff
        /*080c*/ 	.word	0x000000e0
        /*0810*/ 	.short	0x010a
        /*0812*/ 	.byte	0x2f
	.zero		1


	//   ....[91]....
        /*0814*/ 	.word	0x000064f0
        /*0818*/ 	.word	0x000000ff
        /*081c*/ 	.word	0x000000a0
        /*0820*/ 	.short	0x010a
        /*0822*/ 	.byte	0x2e
	.zero		1


	//   ....[92]....
        /*0824*/ 	.word	0x00006930
        /*0828*/ 	.word	0x000000ff
        /*082c*/ 	.word	0x00000000
        /*0830*/ 	.short	0x0101
        /*0832*/ 	.byte	0x04
	.zero		1


	//   ....[93]....
        /*0834*/ 	.word	0x00006950
        /*0838*/ 	.word	0x000000ff
        /*083c*/ 	.word	0x000000e0
        /*0840*/ 	.short	0x010a
        /*0842*/ 	.byte	0x2f
	.zero		1


	//   ....[94]....
        /*0844*/ 	.word	0x00009a70
        /*0848*/ 	.word	0x000000ff
        /*084c*/ 	.word	0x00000000
        /*0850*/ 	.short	0x0101
        /*0852*/ 	.byte	0x04
	.zero		1


	//   ....[95]....
        /*0854*/ 	.word	0x0000a7e0
        /*0858*/ 	.word	0x00000002
        /*085c*/ 	.word	0x00000130
        /*0860*/ 	.short	0x010a
        /*0862*/ 	.byte	0xff
	.zero		1


	//   ....[96]....
        /*0864*/ 	.word	0x0000a840
        /*0868*/ 	.word	0x00000004
        /*086c*/ 	.word	0x00000050
        /*0870*/ 	.short	0x010a
        /*0872*/ 	.byte	0xff
	.zero		1


	//   ....[97]....
        /*0874*/ 	.word	0x0000a8a0
        /*0878*/ 	.word	0x00000004
        /*087c*/ 	.word	0x00000050
        /*0880*/ 	.short	0x010a
        /*0882*/ 	.byte	0xff
	.zero		1


	//   ....[98]....
        /*0884*/ 	.word	0x0000a8f0
        /*0888*/ 	.word	0x00000003
        /*088c*/ 	.word	0x000000c0
        /*0890*/ 	.short	0x010a
        /*0892*/ 	.byte	0xff
	.zero		1


	//   ....[99]....
        /*0894*/ 	.word	0x0000a950
        /*0898*/ 	.word	0x00000003
        /*089c*/ 	.word	0x00000000
        /*08a0*/ 	.short	0x010a
        /*08a2*/ 	.byte	0xff
	.zero		1


	//   ....[100]....
        /*08a4*/ 	.word	0x0000a9b0
        /*08a8*/ 	.word	0x00000003
        /*08ac*/ 	.word	0x00000000
        /*08b0*/ 	.short	0x010a
        /*08b2*/ 	.byte	0xff
	.zero		1


	//   ....[101]....
        /*08b4*/ 	.word	0x0000aa10
        /*08b8*/ 	.word	0x00000003
        /*08bc*/ 	.word	0x00000000
        /*08c0*/ 	.short	0x010a
        /*08c2*/ 	.byte	0xff
	.zero		1


	//   ....[102]....
        /*08c4*/ 	.word	0x0000aa70
        /*08c8*/ 	.word	0x00000003
        /*08cc*/ 	.word	0x00000000
        /*08d0*/ 	.short	0x010a
        /*08d2*/ 	.byte	0xff
	.zero		1


	//   ....[103]....
        /*08d4*/ 	.word	0x0000aad0
        /*08d8*/ 	.word	0x00000003
        /*08dc*/ 	.word	0x00000000
        /*08e0*/ 	.short	0x010a
        /*08e2*/ 	.byte	0xff
	.zero		1


	//   ....[104]....
        /*08e4*/ 	.word	0x0000ab30
        /*08e8*/ 	.word	0x00000003
        /*08ec*/ 	.word	0x00000000
        /*08f0*/ 	.short	0x010a
        /*08f2*/ 	.byte	0xff
	.zero		1


	//   ....[105]....
        /*08f4*/ 	.word	0x0000ab90
        /*08f8*/ 	.word	0x00000003
        /*08fc*/ 	.word	0x00000000
        /*0900*/ 	.short	0x010a
        /*0902*/ 	.byte	0xff
	.zero		1


	//   ....[106]....
        /*0904*/ 	.word	0x0000abf0
        /*0908*/ 	.word	0x00000003
        /*090c*/ 	.word	0x00000000
        /*0910*/ 	.short	0x010a
        /*0912*/ 	.byte	0xff
	.zero		1


	//   ....[107]....
        /*0914*/ 	.word	0x0000ac50
        /*0918*/ 	.word	0x00000003
        /*091c*/ 	.word	0x00000000
        /*0920*/ 	.short	0x010a
        /*0922*/ 	.byte	0xff
	.zero		1


	//   ....[108]....
        /*0924*/ 	.word	0x0000aca0
        /*0928*/ 	.word	0x00000000
        /*092c*/ 	.word	0x00000120
        /*0930*/ 	.short	0x010a
        /*0932*/ 	.byte	0xff
	.zero		1


	//   ....[109]....
        /*0934*/ 	.word	0x0000ad00
        /*0938*/ 	.word	0x00000003
        /*093c*/ 	.word	0x000000d0
        /*0940*/ 	.short	0x010a
        /*0942*/ 	.byte	0xff
	.zero		1


	//   ....[110]....
        /*0944*/ 	.word	0x0000ad50
        /*0948*/ 	.word	0x00000000
        /*094c*/ 	.word	0x000000c0
        /*0950*/ 	.short	0x010a
        /*0952*/ 	.byte	0xff
	.zero		1


	//   ....[111]....
        /*0954*/ 	.word	0x0000adb0
        /*0958*/ 	.word	0x00000002
        /*095c*/ 	.word	0x000000d0
        /*0960*/ 	.short	0x010a
        /*0962*/ 	.byte	0xff
	.zero		1


	//   ....[112]....
        /*0964*/ 	.word	0x0000ae00
        /*0968*/ 	.word	0x00000003
        /*096c*/ 	.word	0x000000c0
        /*0970*/ 	.short	0x010a
        /*0972*/ 	.byte	0xff
	.zero		1


	//   ....[113]....
        /*0974*/ 	.word	0x0000ae60
        /*0978*/ 	.word	0x00000004
        /*097c*/ 	.word	0x00000100
        /*0980*/ 	.short	0x010a
        /*0982*/ 	.byte	0xff
	.zero		1


	//   ....[114]....
        /*0984*/ 	.word	0x0000aec0
        /*0988*/ 	.word	0x00000003
        /*098c*/ 	.word	0x00000000
        /*0990*/ 	.short	0x010a
        /*0992*/ 	.byte	0xff
	.zero		1


	//   ....[115]....
        /*0994*/ 	.word	0x0000af20
        /*0998*/ 	.word	0x00000002
        /*099c*/ 	.word	0x00000000
        /*09a0*/ 	.short	0x010a
        /*09a2*/ 	.byte	0xff
	.zero		1


	//   ....[116]....
        /*09a4*/ 	.word	0x0000af80
        /*09a8*/ 	.word	0x00000003
        /*09ac*/ 	.word	0x00000000
        /*09b0*/ 	.short	0x010a
        /*09b2*/ 	.byte	0xff
	.zero		1


	//   ....[117]....
        /*09b4*/ 	.word	0x0000afe0
        /*09b8*/ 	.word	0x00000003
        /*09bc*/ 	.word	0x00000000
        /*09c0*/ 	.short	0x010a
        /*09c2*/ 	.byte	0xff
	.zero		1


	//   ....[118]....
        /*09c4*/ 	.word	0x0000b040
        /*09c8*/ 	.word	0x00000002
        /*09cc*/ 	.word	0x00000000
        /*09d0*/ 	.short	0x010a
        /*09d2*/ 	.byte	0xff
	.zero		1


	//   ....[119]....
        /*09d4*/ 	.word	0x0000b090
        /*09d8*/ 	.word	0x00000002
        /*09dc*/ 	.word	0x000000c0
        /*09e0*/ 	.short	0x010a
        /*09e2*/ 	.byte	0xff
	.zero		1


	//   ....[120]....
        /*09e4*/ 	.word	0x0000b0f0
        /*09e8*/ 	.word	0x00000002
        /*09ec*/ 	.word	0x000000b8
        /*09f0*/ 	.short	0x010a
        /*09f2*/ 	.byte	0xff
	.zero		1


	//   ....[121]....
        /*09f4*/ 	.word	0x0000b150
        /*09f8*/ 	.word	0x00000002
        /*09fc*/ 	.word	0x000000a8
        /*0a00*/ 	.short	0x010a
        /*0a02*/ 	.byte	0xff
	.zero		1


	//   ....[122]....
        /*0a04*/ 	.word	0x0000b1b0
        /*0a08*/ 	.word	0x00000002
        /*0a0c*/ 	.word	0x000000c0
        /*0a10*/ 	.short	0x010a
        /*0a12*/ 	.byte	0xff
	.zero		1


	//   ....[123]....
        /*0a14*/ 	.word	0x0000b210
        /*0a18*/ 	.word	0x00000002
        /*0a1c*/ 	.word	0x000000a0
        /*0a20*/ 	.short	0x010a
        /*0a22*/ 	.byte	0xff
	.zero		1


	//   ....[124]....
        /*0a24*/ 	.word	0x0000b270
        /*0a28*/ 	.word	0x00000000
        /*0a2c*/ 	.word	0x000000e0
        /*0a30*/ 	.short	0x010a
        /*0a32*/ 	.byte	0xff
	.zero		1


	//----- nvinfo : EIATTR_NUM_MBARRIERS
	.align		4
.L_46:
        /*0a34*/ 	.byte	0x03, 0x38
        /*0a36*/ 	.short	0x0028


	//----- nvinfo : EIATTR_EXIT_INSTR_OFFSETS
	.align		4
        /*0a38*/ 	.byte	0x04, 0x1c
        /*0a3a*/ 	.short	(.L_48 - .L_47)


	//   ....[0]....
.L_47:
        /*0a3c*/ 	.word	0x00002e50


	//   ....[1]....
        /*0a40*/ 	.word	0x00003360


	//   ....[2]....
        /*0a44*/ 	.word	0x000033c0


	//   ....[3]....
        /*0a48*/ 	.word	0x00004250


	//   ....[4]....
        /*0a4c*/ 	.word	0x00005350


	//   ....[5]....
        /*0a50*/ 	.word	0x00005390


	//   ....[6]....
        /*0a54*/ 	.word	0x0000a7d0


	//----- nvinfo : EIATTR_MAX_THREADS
	.align		4
.L_48:
        /*0a58*/ 	.byte	0x04, 0x05
        /*0a5a*/ 	.short	(.L_50 - .L_49)
.L_49:
        /*0a5c*/ 	.word	0x00000100
        /*0a60*/ 	.word	0x00000001
        /*0a64*/ 	.word	0x00000001


	//----- nvinfo : EIATTR_CRS_STACK_SIZE
	.align		4
.L_50:
        /*0a68*/ 	.byte	0x04, 0x1e
        /*0a6a*/ 	.short	(.L_52 - .L_51)
.L_51:
        /*0a6c*/ 	.word	0x00000000


	//----- nvinfo : EIATTR_CBANK_PARAM_SIZE
	.align		4
.L_52:
        /*0a70*/ 	.byte	0x03, 0x19
        /*0a72*/ 	.short	0x0800


	//----- nvinfo : EIATTR_PARAM_CBANK
	.align		4
        /*0a74*/ 	.byte	0x04, 0x0a
        /*0a76*/ 	.short	(.L_54 - .L_53)
	.align		4
.L_53:
        /*0a78*/ 	.word	index@(.nv.constant0._ZN7cutlass13device_kernelINS_4gemm6kernel13GemmUniversalIN4cute5tupleIJiiiiEEENS1_10collective13CollectiveMmaINS1_35MainloopSm100TmaUmmaWarpSpecializedILi10ELi2ELi4ENS5_IJNS4_1CILi2EEENSA_ILi1EEESC_EEEEENS5_IJNSA_ILi64EEENSA_ILi240EEESF_EEENS_12float_e4m3_tENS5_IJlSC_lEEESI_SJ_NS4_8TiledMMAINS4_8MMA_AtomIJNS4_10MMA_TraitsINS4_19SM100_MMA_F8F6F4_SSEJSI_SI_fSF_SG_NS4_17integral_constantINS4_4UMMA5MajorELSQ_0EEESR_NSO_INSP_7ScaleInELSS_0EEEST_EEEEEENS4_6LayoutINS5_IJSC_SC_SC_EEENS5_IJNSA_ILi0EEESY_SY_EEEEENS5_IJNS4_10UnderscoreES11_S11_EEEEENS4_13SM90_TMA_LOADENS4_14ComposedLayoutINS4_7SwizzleILi2ELi4ELi3EEENS4_18smem_ptr_flag_bitsILi8EEENSW_INS5_IJNSA_ILi8EEESF_EEENS5_IJSF_SC_EEEEEEEvNS4_8identityENS4_23SM90_TMA_LOAD_MULTICASTES1E_vS1F_EENS_8epilogue10collective18CollectiveEpilogueINS1I_23Sm100TmaWarpSpecializedILi1ELi1ELi120ELb0ELb0EEEJSH_NS5_IJNSW_ISF_SC_EENSW_ISG_SC_EEEEESI_SJ_SI_SJ_NS1I_6fusion15FusionCallbacksIS1M_NS1Q_17LinearCombinationISI_fSI_fLNS_15FloatRoundStyleE2EEESH_S1P_JEEENS4_5SM1004TMEM4LOAD25SM100_TMEM_LOAD_16dp32b8xES14_NS15_INS16_ILi0ELi4ELi3EEES19_NSW_INS5_IJS1A_NSA_ILi16EEEEEENS5_IJS21_SC_EEEEEEENS4_39AutoVectorizingCopyWithAssumedAlignmentILi128EEENS4_14SM90_TMA_STOREES25_S27_S27_EEEvvEEEEvNT_6ParamsE)
        /*0a7c*/ 	.short	0x0380
        /*0a7e*/ 	.short	0x0800


	//----- nvinfo : EIATTR_SW_WAR
	.align		4
.L_54:
        /*0a80*/ 	.byte	0x04, 0x36
        /*0a82*/ 	.short	(.L_56 - .L_55)
.L_55:
        /*0a84*/ 	.word	0x00000008
.L_56:


//--------------------- .nv.callgraph             --------------------------
	.section	.nv.callgraph,"",@"SHT_CUDA_CALLGRAPH"
	.align	4
	.sectionentsize	8
	.align		4
        /*0000*/ 	.word	0x00000000
	.align		4
        /*0004*/ 	.word	0xffffffff
	.align		4
        /*0008*/ 	.word	index@(_ZN7cutlass13device_kernelINS_4gemm6kernel13GemmUniversalIN4cute5tupleIJiiiiEEENS1_10collective13CollectiveMmaINS1_35MainloopSm100TmaUmmaWarpSpecializedILi10ELi2ELi4ENS5_IJNS4_1CILi2EEENSA_ILi1EEESC_EEEEENS5_IJNSA_ILi64EEENSA_ILi240EEESF_EEENS_12float_e4m3_tENS5_IJlSC_lEEESI_SJ_NS4_8TiledMMAINS4_8MMA_AtomIJNS4_10MMA_TraitsINS4_19SM100_MMA_F8F6F4_SSEJSI_SI_fSF_SG_NS4_17integral_constantINS4_4UMMA5MajorELSQ_0EEESR_NSO_INSP_7ScaleInELSS_0EEEST_EEEEEENS4_6LayoutINS5_IJSC_SC_SC_EEENS5_IJNSA_ILi0EEESY_SY_EEEEENS5_IJNS4_10UnderscoreES11_S11_EEEEENS4_13SM90_TMA_LOADENS4_14ComposedLayoutINS4_7SwizzleILi2ELi4ELi3EEENS4_18smem_ptr_flag_bitsILi8EEENSW_INS5_IJNSA_ILi8EEESF_EEENS5_IJSF_SC_EEEEEEEvNS4_8identityENS4_23SM90_TMA_LOAD_MULTICASTES1E_vS1F_EENS_8epilogue10collective18CollectiveEpilogueINS1I_23Sm100TmaWarpSpecializedILi1ELi1ELi120ELb0ELb0EEEJSH_NS5_IJNSW_ISF_SC_EENSW_ISG_SC_EEEEESI_SJ_SI_SJ_NS1I_6fusion15FusionCallbacksIS1M_NS1Q_17LinearCombinationISI_fSI_fLNS_15FloatRoundStyleE2EEESH_S1P_JEEENS4_5SM1004TMEM4LOAD25SM100_TMEM_LOAD_16dp32b8xES14_NS15_INS16_ILi0ELi4ELi3EEES19_NSW_INS5_IJS1A_NSA_ILi16EEEEEENS5_IJS21_SC_EEEEEEENS4_39AutoVectorizingCopyWithAssumedAlignmentILi128EEENS4_14SM90_TMA_STOREES25_S27_S27_EEEvvEEEEvNT_6ParamsE)
	.align		4
        /*000c*/ 	.word	index@(__assertfail)
	.align		4
        /*0010*/ 	.word	0x00000000
	.align		4
        /*0014*/ 	.word	0xfffffffe
	.align		4
        /*0018*/ 	.word	0x00000000
	.align		4
        /*001c*/ 	.word	0xfffffffd
	.align		4
        /*0020*/ 	.word	0x00000000
	.align		4
        /*0024*/ 	.word	0xfffffffc


//--------------------- .nv.constant4             --------------------------
	.section	.nv.constant4,"a",@progbits
	.align	8
	.align		8
.nv.constant4:
        /*0000*/ 	.dword	__assertfail
	.align		8
        /*0008*/ 	.dword	__unnamed_1
	.align		8
        /*0010*/ 	.dword	_ZN40_INTERNAL_7525f324_4_k_cu_ca24b70a_255474cuda3std3__45__cpo5beginE
	.align		8
        /*0018*/ 	.dword	_ZN40_INTERNAL_7525f324_4_k_cu_ca24b70a_255474cuda3std3__45__cpo3endE
	.align		8
        /*0020*/ 	.dword	_ZN40_INTERNAL_7525f324_4_k_cu_ca24b70a_255474cuda3std3__45__cpo6cbeginE
	.align		8
        /*0028*/ 	.dword	_ZN40_INTERNAL_7525f324_4_k_cu_ca24b70a_255474cuda3std3__45__cpo4cendE
	.align		8
        /*0030*/ 	.dword	_ZN40_INTERNAL_7525f324_4_k_cu_ca24b70a_255474cuda3std3__442_GLOBAL__N__7525f324_4_k_cu_ca24b70a_255476ignoreE
	.align		8
        /*0038*/ 	.dword	_ZN40_INTERNAL_7525f324_4_k_cu_ca24b70a_255474cuda3std3__419piecewise_constructE
	.align		8
        /*0040*/ 	.dword	_ZN40_INTERNAL_7525f324_4_k_cu_ca24b70a_255474cuda3std3__48in_placeE
	.align		8
        /*0048*/ 	.dword	_ZN40_INTERNAL_7525f324_4_k_cu_ca24b70a_255474cuda3std6ranges3__45__cpo4swapE
	.align		8
        /*0050*/ 	.dword	_ZN40_INTERNAL_7525f324_4_k_cu_ca24b70a_255474cuda3std6ranges3__45__cpo9iter_moveE
	.align		8
        /*0058*/ 	.dword	_ZN40_INTERNAL_7525f324_4_k_cu_ca24b70a_255474cute7productE
	.align		8
        /*0060*/ 	.dword	_ZN40_INTERNAL_7525f324_4_k_cu_ca24b70a_255474cute1_E
	.align		8
        /*0068*/ 	.dword	$str$25
	.align		8
        /*0070*/ 	.dword	$str$26


//--------------------- .text._ZN7cutlass13device_kernelINS_4gemm6kernel13GemmUniversalIN4cute5tupleIJiiiiEEENS1_10collective13CollectiveMmaINS1_35MainloopSm100TmaUmmaWarpSpecializedILi10ELi2ELi4ENS5_IJNS4_1CILi2EEENSA_ILi1EEESC_EEEEENS5_IJNSA_ILi64EEENSA_ILi240EEESF_EEENS_12float_e4m3_tENS5_IJlSC_lEEESI_SJ_NS4_8TiledMMAINS4_8MMA_AtomIJNS4_10MMA_TraitsINS4_19SM100_MMA_F8F6F4_SSEJSI_SI_fSF_SG_NS4_17integral_constantINS4_4UMMA5MajorELSQ_0EEESR_NSO_INSP_7ScaleInELSS_0EEEST_EEEEEENS4_6LayoutINS5_IJSC_SC_SC_EEENS5_IJNSA_ILi0EEESY_SY_EEEEENS5_IJNS4_10UnderscoreES11_S11_EEEEENS4_13SM90_TMA_LOADENS4_14ComposedLayoutINS4_7SwizzleILi2ELi4ELi3EEENS4_18smem_ptr_flag_bitsILi8EEENSW_INS5_IJNSA_ILi8EEESF_EEENS5_IJSF_SC_EEEEEEEvNS4_8identityENS4_23SM90_TMA_LOAD_MULTICASTES1E_vS1F_EENS_8epilogue10collective18CollectiveEpilogueINS1I_23Sm100TmaWarpSpecializedILi1ELi1ELi120ELb0ELb0EEEJSH_NS5_IJNSW_ISF_SC_EENSW_ISG_SC_EEEEESI_SJ_SI_SJ_NS1I_6fusion15FusionCallbacksIS1M_NS1Q_17LinearCombinationISI_fSI_fLNS_15FloatRoundStyleE2EEESH_S1P_JEEENS4_5SM1004TMEM4LOAD25SM100_TMEM_LOAD_16dp32b8xES14_NS15_INS16_ILi0ELi4ELi3EEES19_NSW_INS5_IJS1A_NSA_ILi16EEEEEENS5_IJS21_SC_EEEEEEENS4_39AutoVectorizingCopyWithAssumedAlignmentILi128EEENS4_14SM90_TMA_STOREES25_S27_S27_EEEvvEEEEvNT_6ParamsE --------------------------
	.section	.text._ZN7cutlass13device_kernelINS_4gemm6kernel13GemmUniversalIN4cute5tupleIJiiiiEEENS1_10collective13CollectiveMmaINS1_35MainloopSm100TmaUmmaWarpSpecializedILi10ELi2ELi4ENS5_IJNS4_1CILi2EEENSA_ILi1EEESC_EEEEENS5_IJNSA_ILi64EEENSA_ILi240EEESF_EEENS_12float_e4m3_tENS5_IJlSC_lEEESI_SJ_NS4_8TiledMMAINS4_8MMA_AtomIJNS4_10MMA_TraitsINS4_19SM100_MMA_F8F6F4_SSEJSI_SI_fSF_SG_NS4_17integral_constantINS4_4UMMA5MajorELSQ_0EEESR_NSO_INSP_7ScaleInELSS_0EEEST_EEEEEENS4_6LayoutINS5_IJSC_SC_SC_EEENS5_IJNSA_ILi0EEESY_SY_EEEEENS5_IJNS4_10UnderscoreES11_S11_EEEEENS4_13SM90_TMA_LOADENS4_14ComposedLayoutINS4_7SwizzleILi2ELi4ELi3EEENS4_18smem_ptr_flag_bitsILi8EEENSW_INS5_IJNSA_ILi8EEESF_EEENS5_IJSF_SC_EEEEEEEvNS4_8identityENS4_23SM90_TMA_LOAD_MULTICASTES1E_vS1F_EENS_8epilogue10collective18CollectiveEpilogueINS1I_23Sm100TmaWarpSpecializedILi1ELi1ELi120ELb0ELb0EEEJSH_NS5_IJNSW_ISF_SC_EENSW_ISG_SC_EEEEESI_SJ_SI_SJ_NS1I_6fusion15FusionCallbacksIS1M_NS1Q_17LinearCombinationISI_fSI_fLNS_15FloatRoundStyleE2EEESH_S1P_JEEENS4_5SM1004TMEM4LOAD25SM100_TMEM_LOAD_16dp32b8xES14_NS15_INS16_ILi0ELi4ELi3EEES19_NSW_INS5_IJS1A_NSA_ILi16EEEEEENS5_IJS21_SC_EEEEEEENS4_39AutoVectorizingCopyWithAssumedAlignmentILi128EEENS4_14SM90_TMA_STOREES25_S27_S27_EEEvvEEEEvNT_6ParamsE,"ax",@progbits
	.align	128
.text._ZN7cutlass13device_kernelINS_4gemm6kernel13GemmUniversalIN4cute5tupleIJiiiiEEENS1_10collective13CollectiveMmaINS1_35MainloopSm100TmaUmmaWarpSpecializedILi10ELi2ELi4ENS5_IJNS4_1CILi2EEENSA_ILi1EEESC_EEEEENS5_IJNSA_ILi64EEENSA_ILi240EEESF_EEENS_12float_e4m3_tENS5_IJlSC_lEEESI_SJ_NS4_8TiledMMAINS4_8MMA_AtomIJNS4_10MMA_TraitsINS4_19SM100_MMA_F8F6F4_SSEJSI_SI_fSF_SG_NS4_17integral_constantINS4_4UMMA5MajorELSQ_0EEESR_NSO_INSP_7ScaleInELSS_0EEEST_EEEEEENS4_6LayoutINS5_IJSC_SC_SC_EEENS5_IJNSA_ILi0EEESY_SY_EEEEENS5_IJNS4_10UnderscoreES11_S11_EEEEENS4_13SM90_TMA_LOADENS4_14ComposedLayoutINS4_7SwizzleILi2ELi4ELi3EEENS4_18smem_ptr_flag_bitsILi8EEENSW_INS5_IJNSA_ILi8EEESF_EEENS5_IJSF_SC_EEEEEEEvNS4_8identityENS4_23SM90_TMA_LOAD_MULTICASTES1E_vS1F_EENS_8epilogue10collective18CollectiveEpilogueINS1I_23Sm100TmaWarpSpecializedILi1ELi1ELi120ELb0ELb0EEEJSH_NS5_IJNSW_ISF_SC_EENSW_ISG_SC_EEEEESI_SJ_SI_SJ_NS1I_6fusion15FusionCallbacksIS1M_NS1Q_17LinearCombinationISI_fSI_fLNS_15FloatRoundStyleE2EEESH_S1P_JEEENS4_5SM1004TMEM4LOAD25SM100_TMEM_LOAD_16dp32b8xES14_NS15_INS16_ILi0ELi4ELi3EEES19_NSW_INS5_IJS1A_NSA_ILi16EEEEEENS5_IJS21_SC_EEEEEEENS4_39AutoVectorizingCopyWithAssumedAlignmentILi128EEENS4_14SM90_TMA_STOREES25_S27_S27_EEEvvEEEEvNT_6ParamsE:
        .type           _ZN7cutlass13device_kernelINS_4gemm6kernel13GemmUniversalIN4cute5tupleIJiiiiEEENS1_10collective13CollectiveMmaINS1_35MainloopSm100TmaUmmaWarpSpecializedILi10ELi2ELi4ENS5_IJNS4_1CILi2EEENSA_ILi1EEESC_EEEEENS5_IJNSA_ILi64EEENSA_ILi240EEESF_EEENS_12float_e4m3_tENS5_IJlSC_lEEESI_SJ_NS4_8TiledMMAINS4_8MMA_AtomIJNS4_10MMA_TraitsINS4_19SM100_MMA_F8F6F4_SSEJSI_SI_fSF_SG_NS4_17integral_constantINS4_4UMMA5MajorELSQ_0EEESR_NSO_INSP_7ScaleInELSS_0EEEST_EEEEEENS4_6LayoutINS5_IJSC_SC_SC_EEENS5_IJNSA_ILi0EEESY_SY_EEEEENS5_IJNS4_10UnderscoreES11_S11_EEEEENS4_13SM90_TMA_LOADENS4_14ComposedLayoutINS4_7SwizzleILi2ELi4ELi3EEENS4_18smem_ptr_flag_bitsILi8EEENSW_INS5_IJNSA_ILi8EEESF_EEENS5_IJSF_SC_EEEEEEEvNS4_8identityENS4_23SM90_TMA_LOAD_MULTICASTES1E_vS1F_EENS_8epilogue10collective18CollectiveEpilogueINS1I_23Sm100TmaWarpSpecializedILi1ELi1ELi120ELb0ELb0EEEJSH_NS5_IJNSW_ISF_SC_EENSW_ISG_SC_EEEEESI_SJ_SI_SJ_NS1I_6fusion15FusionCallbacksIS1M_NS1Q_17LinearCombinationISI_fSI_fLNS_15FloatRoundStyleE2EEESH_S1P_JEEENS4_5SM1004TMEM4LOAD25SM100_TMEM_LOAD_16dp32b8xES14_NS15_INS16_ILi0ELi4ELi3EEES19_NSW_INS5_IJS1A_NSA_ILi16EEEEEENS5_IJS21_SC_EEEEEEENS4_39AutoVectorizingCopyWithAssumedAlignmentILi128EEENS4_14SM90_TMA_STOREES25_S27_S27_EEEvvEEEEvNT_6ParamsE,@function
        .size           _ZN7cutlass13device_kernelINS_4gemm6kernel13GemmUniversalIN4cute5tupleIJiiiiEEENS1_10collective13CollectiveMmaINS1_35MainloopSm100TmaUmmaWarpSpecializedILi10ELi2ELi4ENS5_IJNS4_1CILi2EEENSA_ILi1EEESC_EEEEENS5_IJNSA_ILi64EEENSA_ILi240EEESF_EEENS_12float_e4m3_tENS5_IJlSC_lEEESI_SJ_NS4_8TiledMMAINS4_8MMA_AtomIJNS4_10MMA_TraitsINS4_19SM100_MMA_F8F6F4_SSEJSI_SI_fSF_SG_NS4_17integral_constantINS4_4UMMA5MajorELSQ_0EEESR_NSO_INSP_7ScaleInELSS_0EEEST_EEEEEENS4_6LayoutINS5_IJSC_SC_SC_EEENS5_IJNSA_ILi0EEESY_SY_EEEEENS5_IJNS4_10UnderscoreES11_S11_EEEEENS4_13SM90_TMA_LOADENS4_14ComposedLayoutINS4_7SwizzleILi2ELi4ELi3EEENS4_18smem_ptr_flag_bitsILi8EEENSW_INS5_IJNSA_ILi8EEESF_EEENS5_IJSF_SC_EEEEEEEvNS4_8identityENS4_23SM90_TMA_LOAD_MULTICASTES1E_vS1F_EENS_8epilogue10collective18CollectiveEpilogueINS1I_23Sm100TmaWarpSpecializedILi1ELi1ELi120ELb0ELb0EEEJSH_NS5_IJNSW_ISF_SC_EENSW_ISG_SC_EEEEESI_SJ_SI_SJ_NS1I_6fusion15FusionCallbacksIS1M_NS1Q_17LinearCombinationISI_fSI_fLNS_15FloatRoundStyleE2EEESH_S1P_JEEENS4_5SM1004TMEM4LOAD25SM100_TMEM_LOAD_16dp32b8xES14_NS15_INS16_ILi0ELi4ELi3EEES19_NSW_INS5_IJS1A_NSA_ILi16EEEEEENS5_IJS21_SC_EEEEEEENS4_39AutoVectorizingCopyWithAssumedAlignmentILi128EEENS4_14SM90_TMA_STOREES25_S27_S27_EEEvvEEEEvNT_6ParamsE,(.L_x_167 - _ZN7cutlass13device_kernelINS_4gemm6kernel13GemmUniversalIN4cute5tupleIJiiiiEEENS1_10collective13CollectiveMmaINS1_35MainloopSm100TmaUmmaWarpSpecializedILi10ELi2ELi4ENS5_IJNS4_1CILi2EEENSA_ILi1EEESC_EEEEENS5_IJNSA_ILi64EEENSA_ILi240EEESF_EEENS_12float_e4m3_tENS5_IJlSC_lEEESI_SJ_NS4_8TiledMMAINS4_8MMA_AtomIJNS4_10MMA_TraitsINS4_19SM100_MMA_F8F6F4_SSEJSI_SI_fSF_SG_NS4_17integral_constantINS4_4UMMA5MajorELSQ_0EEESR_NSO_INSP_7ScaleInELSS_0EEEST_EEEEEENS4_6LayoutINS5_IJSC_SC_SC_EEENS5_IJNSA_ILi0EEESY_SY_EEEEENS5_IJNS4_10UnderscoreES11_S11_EEEEENS4_13SM90_TMA_LOADENS4_14ComposedLayoutINS4_7SwizzleILi2ELi4ELi3EEENS4_18smem_ptr_flag_bitsILi8EEENSW_INS5_IJNSA_ILi8EEESF_EEENS5_IJSF_SC_EEEEEEEvNS4_8identityENS4_23SM90_TMA_LOAD_MULTICASTES1E_vS1F_EENS_8epilogue10collective18CollectiveEpilogueINS1I_23Sm100TmaWarpSpecializedILi1ELi1ELi120ELb0ELb0EEEJSH_NS5_IJNSW_ISF_SC_EENSW_ISG_SC_EEEEESI_SJ_SI_SJ_NS1I_6fusion15FusionCallbacksIS1M_NS1Q_17LinearCombinationISI_fSI_fLNS_15FloatRoundStyleE2EEESH_S1P_JEEENS4_5SM1004TMEM4LOAD25SM100_TMEM_LOAD_16dp32b8xES14_NS15_INS16_ILi0ELi4ELi3EEES19_NSW_INS5_IJS1A_NSA_ILi16EEEEEENS5_IJS21_SC_EEEEEEENS4_39AutoVectorizingCopyWithAssumedAlignmentILi128EEENS4_14SM90_TMA_STOREES25_S27_S27_EEEvvEEEEvNT_6ParamsE)
        .other          _ZN7cutlass13device_kernelINS_4gemm6kernel13GemmUniversalIN4cute5tupleIJiiiiEEENS1_10collective13CollectiveMmaINS1_35MainloopSm100TmaUmmaWarpSpecializedILi10ELi2ELi4ENS5_IJNS4_1CILi2EEENSA_ILi1EEESC_EEEEENS5_IJNSA_ILi64EEENSA_ILi240EEESF_EEENS_12float_e4m3_tENS5_IJlSC_lEEESI_SJ_NS4_8TiledMMAINS4_8MMA_AtomIJNS4_10MMA_TraitsINS4_19SM100_MMA_F8F6F4_SSEJSI_SI_fSF_SG_NS4_17integral_constantINS4_4UMMA5MajorELSQ_0EEESR_NSO_INSP_7ScaleInELSS_0EEEST_EEEEEENS4_6LayoutINS5_IJSC_SC_SC_EEENS5_IJNSA_ILi0EEESY_SY_EEEEENS5_IJNS4_10UnderscoreES11_S11_EEEEENS4_13SM90_TMA_LOADENS4_14ComposedLayoutINS4_7SwizzleILi2ELi4ELi3EEENS4_18smem_ptr_flag_bitsILi8EEENSW_INS5_IJNSA_ILi8EEESF_EEENS5_IJSF_SC_EEEEEEEvNS4_8identityENS4_23SM90_TMA_LOAD_MULTICASTES1E_vS1F_EENS_8epilogue10collective18CollectiveEpilogueINS1I_23Sm100TmaWarpSpecializedILi1ELi1ELi120ELb0ELb0EEEJSH_NS5_IJNSW_ISF_SC_EENSW_ISG_SC_EEEEESI_SJ_SI_SJ_NS1I_6fusion15FusionCallbacksIS1M_NS1Q_17LinearCombinationISI_fSI_fLNS_15FloatRoundStyleE2EEESH_S1P_JEEENS4_5SM1004TMEM4LOAD25SM100_TMEM_LOAD_16dp32b8xES14_NS15_INS16_ILi0ELi4ELi3EEES19_NSW_INS5_IJS1A_NSA_ILi16EEEEEENS5_IJS21_SC_EEEEEEENS4_39AutoVectorizingCopyWithAssumedAlignmentILi128EEENS4_14SM90_TMA_STOREES25_S27_S27_EEEvvEEEEvNT_6ParamsE,@"STO_CUDA_ENTRY STV_DEFAULT"
_ZN7cutlass13device_kernelINS_4gemm6kernel13GemmUniversalIN4cute5tupleIJiiiiEEENS1_10collective13CollectiveMmaINS1_35MainloopSm100TmaUmmaWarpSpecializedILi10ELi2ELi4ENS5_IJNS4_1CILi2EEENSA_ILi1EEESC_EEEEENS5_IJNSA_ILi64EEENSA_ILi240EEESF_EEENS_12float_e4m3_tENS5_IJlSC_lEEESI_SJ_NS4_8TiledMMAINS4_8MMA_AtomIJNS4_10MMA_TraitsINS4_19SM100_MMA_F8F6F4_SSEJSI_SI_fSF_SG_NS4_17integral_constantINS4_4UMMA5MajorELSQ_0EEESR_NSO_INSP_7ScaleInELSS_0EEEST_EEEEEENS4_6LayoutINS5_IJSC_SC_SC_EEENS5_IJNSA_ILi0EEESY_SY_EEEEENS5_IJNS4_10UnderscoreES11_S11_EEEEENS4_13SM90_TMA_LOADENS4_14ComposedLayoutINS4_7SwizzleILi2ELi4ELi3EEENS4_18smem_ptr_flag_bitsILi8EEENSW_INS5_IJNSA_ILi8EEESF_EEENS5_IJSF_SC_EEEEEEEvNS4_8identityENS4_23SM90_TMA_LOAD_MULTICASTES1E_vS1F_EENS_8epilogue10collective18CollectiveEpilogueINS1I_23Sm100TmaWarpSpecializedILi1ELi1ELi120ELb0ELb0EEEJSH_NS5_IJNSW_ISF_SC_EENSW_ISG_SC_EEEEESI_SJ_SI_SJ_NS1I_6fusion15FusionCallbacksIS1M_NS1Q_17LinearCombinationISI_fSI_fLNS_15FloatRoundStyleE2EEESH_S1P_JEEENS4_5SM1004TMEM4LOAD25SM100_TMEM_LOAD_16dp32b8xES14_NS15_INS16_ILi0ELi4ELi3EEES19_NSW_INS5_IJS1A_NSA_ILi16EEEEEENS5_IJS21_SC_EEEEEEENS4_39AutoVectorizingCopyWithAssumedAlignmentILi128EEENS4_14SM90_TMA_STOREES25_S27_S27_EEEvvEEEEvNT_6ParamsE:
[----:B------:R-:W1:Y:S01]  /*0000*/  LDC R1, c[0x0][0x37c] ;  /* 0x0000df00ff017b82 */ /* 0x000e620000000800 */
[----:B------:R-:W2:Y:S01]  /*0010*/  S2R R6, SR_TID.X ;  /* 0x0000000000067919 */ /* 0x000ea20000002100 */
[----:B------:R-:W3:Y:S01]  /*0020*/  LDCU.64 UR8, c[0x0][0x890] ;  /* 0x00011200ff0877ac */ /* 0x000ee20008000a00 */
[----:B-1----:R-:W-:Y:S01]  /*0030*/  VIADD R1, R1, 0xffffffc8 ;  /* 0xffffffc801017836 */ /* 0x002fe20000000000 */
[----:B------:R-:W-:Y:S02]  /*0040*/  PRMT R245, RZ, 0x7610, R245 ;  /* 0x00007610fff57816 */ /* 0x000fe400000000f5 */
[----:B------:R-:W-:Y:S01]  /*0050*/  ELECT P3, URZ, PT ;  /* 0x0000000000ff782f */ /* 0x000fe20003860000 */
[----:B---3--:R-:W-:-:S04]  /*0060*/  UISETP.NE.U32.AND UP0, UPT, UR8, URZ, UPT ;  /* 0x000000ff0800728c */ /* 0x008fc8000bf05070 */
[----:B------:R-:W-:Y:S01]  /*0070*/  UISETP.NE.AND.EX UP0, UPT, UR9, URZ, UPT, UP0 ;  /* 0x000000ff0900728c */ /* 0x000fe2000bf05300 */
[----:B--2---:R-:W-:-:S05]  /*0080*/  SHF.R.U32.HI R3, RZ, 0x5, R6 ;  /* 0x00000005ff037819 */ /* 0x004fca0000011606 */
[----:B------:R-:W1:Y:S02]  /*0090*/  SHFL.IDX PT, R0, R3, RZ, 0x1f ;  /* 0x00001fff03007589 */ /* 0x000e6400000e0000 */
[----:B-1----:R-:W-:Y:S01]  /*00a0*/  R2UR UR14, R0 ;  /* 0x00000000000e72ca */ /* 0x002fe200000e0000 */
[----:B------:R-:W-:-:S14]  /*00b0*/  BRA.U UP0, `(.L_x_0) ;  /* 0x0000000100307547 */ /* 0x000fdc000b800000 */
[----:B------:R-:W1:Y:S02]  /*00c0*/  LDCU.64 UR4, c[0x0][0x888] ;  /* 0x00011100ff0477ac */ /* 0x000e640008000a00 */
[----:B-1----:R-:W-:-:S04]  /*00d0*/  UISETP.NE.U32.AND UP0, UPT, UR4, URZ, UPT ;  /* 0x000000ff0400728c */ /* 0x002fc8000bf05070 */
[----:B------:R-:W-:-:S09]  /*00e0*/  UISETP.NE.AND.EX UP0, UPT, UR5, URZ, UPT, UP0 ;  /* 0x000000ff0500728c */ /* 0x000fd2000bf05300 */
[----:B------:R-:W-:Y:S05]  /*00f0*/  BRA.U !UP0, `(.L_x_1) ;  /* 0x0000000108187547 */ /* 0x000fea000b800000 */
[----:B------:R-:W1:Y:S01]  /*0100*/  LDC.64 R4, c[0x0][0x888] ;  /* 0x00022200ff047b82 */ /* 0x000e620000000a00 */
[----:B------:R-:W1:Y:S02]  /*0110*/  LDCU.64 UR4, c[0x0][0x358] ;  /* 0x00006b00ff0477ac */ /* 0x000e640008000a00 */
[----:B-1----:R-:W2:Y:S01]  /*0120*/  LDG.E R0, desc[UR4][R4.64] ;  /* 0x0000000404007981 */ /* 0x002ea2000c1e1900 */
[----:B------:R-:W-:Y:S01]  /*0130*/  HFMA2 R245, -RZ, RZ, 0, 5.9604644775390625e-08 ;  /* 0x00000001fff57431 */ /* 0x000fe200000001ff */
[----:B--2---:R-:W-:Y:S01]  /*0140*/  R2UR UR45, R0 ;  /* 0x00000000002d72ca */ /* 0x004fe200000e0000 */
[----:B------:R-:W-:Y:S05]  /*0150*/  BRA `(.L_x_0) ;  /* 0x0000000000087947 */ /* 0x000fea0003800000 */
.L_x_1:
[----:B------:R-:W-:Y:S01]  /*0160*/  HFMA2 R245, -RZ, RZ, 0, 5.9604644775390625e-08 ;  /* 0x00000001fff57431 */ /* 0x000fe200000001ff */
[----:B------:R-:W1:Y:S02]  /*0170*/  LDCU UR45, c[0x0][0x880] ;  /* 0x00011000ff2d77ac */ /* 0x000e640008000800 */
.L_x_0:
[----:B------:R-:W2:Y:S02]  /*0180*/  LDCU.64 UR4, c[0x0][0x8b0] ;  /* 0x00011600ff0477ac */ /* 0x000ea40008000a00 */
[----:B--2---:R-:W-:-:S04]  /*0190*/  UISETP.NE.U32.AND UP0, UPT, UR4, URZ, UPT ;  /* 0x000000ff0400728c */ /* 0x004fc8000bf05070 */
[----:B------:R-:W-:-:S09]  /*01a0*/  UISETP.NE.AND.EX UP0, UPT, UR5, URZ, UPT, UP0 ;  /* 0x000000ff0500728c */ /* 0x000fd2000bf05300 */
[----:B------:R-:W-:Y:S05]  /*01b0*/  BRA.U UP0, `(.L_x_2) ;  /* 0x0000000100287547 */ /* 0x000fea000b800000 */
[----:B------:R-:W2:Y:S02]  /*01c0*/  LDCU.64 UR4, c[0x0][0x8a8] ;  /* 0x00011500ff0477ac */ /* 0x000ea40008000a00 */
[----:B--2---:R-:W-:-:S04]  /*01d0*/  UISETP.NE.U32.AND UP0, UPT, UR4, URZ, UPT ;  /* 0x000000ff0400728c */ /* 0x004fc8000bf05070 */
[----:B------:R-:W-:-:S09]  /*01e0*/  UISETP.NE.AND.EX UP0, UPT, UR5, URZ, UPT, UP0 ;  /* 0x000000ff0500728c */ /* 0x000fd2000bf05300 */
[----:B------:R-:W-:Y:S05]  /*01f0*/  BRA.U !UP0, `(.L_x_3) ;  /* 0x0000000108147547 */ /* 0x000fea000b800000 */
[----:B------:R-:W2:Y:S01]  /*0200*/  LDC.64 R4, c[0x0][0x8a8] ;  /* 0x00022a00ff047b82 */ /* 0x000ea20000000a00 */
[----:B------:R-:W2:Y:S02]  /*0210*/  LDCU.64 UR4, c[0x0][0x358] ;  /* 0x00006b00ff0477ac */ /* 0x000ea40008000a00 */
[----:B--2---:R-:W2:Y:S02]  /*0220*/  LDG.E R0, desc[UR4][R4.64] ;  /* 0x0000000404007981 */ /* 0x004ea4000c1e1900 */
[----:B--2---:R-:W-:Y:S01]  /*0230*/  R2UR UR37, R0 ;  /* 0x00000000002572ca */ /* 0x004fe200000e0000 */
[----:B------:R-:W-:Y:S05]  /*0240*/  BRA `(.L_x_2) ;  /* 0x0000000000047947 */ /* 0x000fea0003800000 */
.L_x_3:
[----:B------:R-:W2:Y:S02]  /*0250*/  LDCU UR37, c[0x0][0x8a0] ;  /* 0x00011400ff2577ac */ /* 0x000ea40008000800 */
.L_x_2:
[----:B------:R-:W-:Y:S01]  /*0260*/  IMAD.U32 R2, RZ, RZ, UR14 ;  /* 0x0000000eff027e24 */ /* 0x000fe2000f8e00ff */
[----:B------:R-:W-:Y:S04]  /*0270*/  BSSY.RECONVERGENT B0, `(.L_x_4) ;  /* 0x000000c000007945 */ /* 0x000fe80003800200 */
[C---:B------:R-:W-:Y:S02]  /*0280*/  ISETP.NE.OR P1, PT, R2.reuse, 0x1, !P3 ;  /* 0x000000010200780c */ /* 0x040fe40005f25670 */
[----:B------:R-:W-:-:S11]  /*0290*/  ISETP.NE.OR P0, PT, R2, 0x3, !P3 ;  /* 0x000000030200780c */ /* 0x000fd60005f05670 */
[----:B------:R-:W-:Y:S05]  /*02a0*/  @P1 BRA `(.L_x_5) ;  /* 0x0000000000201947 */ /* 0x000fea0003800000 */
[----:B------:R-:W3:Y:S02]  /*02b0*/  LDCU.64 UR4, c[0x0][0x348] ;  /* 0x00006900ff0477ac */ /* 0x000ee40008000a00 */
[----:B---3--:R-:W-:Y:S02]  /*02c0*/  UIADD3 UR6, UP1, UPT, UR4, 0x80, URZ ;  /* 0x0000008004067890 */ /* 0x008fe4000ff3e0ff */
[----:B------:R-:W-:Y:S02]  /*02d0*/  UIADD3 UR4, UP0, UPT, UR4, 0x180, URZ ;  /* 0x0000018004047890 */ /* 0x000fe4000ff1e0ff */
[----:B------:R-:W-:Y:S02]  /*02e0*/  UIADD3.X UR7, UPT, UPT, URZ, UR5, URZ, UP1, !UPT ;  /* 0x00000005ff077290 */ /* 0x000fe40008ffe4ff */
[----:B------:R-:W-:-:S07]  /*02f0*/  UIADD3.X UR5, UPT, UPT, URZ, UR5, URZ, UP0, !UPT ;  /* 0x00000005ff057290 */ /* 0x000fce00087fe4ff */
[----:B------:R3:W-:Y:S02]  /*0300*/  UTMACCTL.PF [UR6] ;  /* 0x00000000060079b9 */ /* 0x0007e40008040000 */
[----:B------:R3:W-:Y:S02]  /*0310*/  UTMACCTL.PF [UR4] ;  /* 0x00000000040079b9 */ /* 0x0007e40008040000 */
[----:B---3--:R-:W-:Y:S01]  /*0320*/  NOP ;  /* 0x0000000000007918 */ /* 0x008fe20000000000 */
.L_x_5:
[----:B-12---:R-:W-:Y:S05]  /*0330*/  BSYNC.RECONVERGENT B0 ;  /* 0x0000000000007941 */ /* 0x006fea0003800200 */
.L_x_4:
[----:B------:R-:W-:Y:S04]  /*0340*/  BSSY.RECONVERGENT B0, `(.L_x_6) ;  /* 0x000000a000007945 */ /* 0x000fe80003800200 */
[----:B------:R-:W-:Y:S05]  /*0350*/  @P0 BRA `(.L_x_7) ;  /* 0x0000000000200947 */ /* 0x000fea0003800000 */
[----:B------:R-:W1:Y:S02]  /*0360*/  LDCU.64 UR4, c[0x0][0x348] ;  /* 0x00006900ff0477ac */ /* 0x000e640008000a00 */
[----:B-1----:R-:W-:Y:S02]  /*0370*/  UIADD3 UR6, UP1, UPT, UR4, 0x580, URZ ;  /* 0x0000058004067890 */ /* 0x002fe4000ff3e0ff */
[----:B------:R-:W-:Y:S02]  /*0380*/  UIADD3 UR4, UP0, UPT, UR4, 0x680, URZ ;  /* 0x0000068004047890 */ /* 0x000fe4000ff1e0ff */
[----:B------:R-:W-:Y:S02]  /*0390*/  UIADD3.X UR7, UPT, UPT, URZ, UR5, URZ, UP1, !UPT ;  /* 0x00000005ff077290 */ /* 0x000fe40008ffe4ff */
[----:B------:R-:W-:-:S07]  /*03a0*/  UIADD3.X UR5, UPT, UPT, URZ, UR5, URZ, UP0, !UPT ;  /* 0x00000005ff057290 */ /* 0x000fce00087fe4ff */
[----:B------:R1:W-:Y:S02]  /*03b0*/  UTMACCTL.PF [UR6] ;  /* 0x00000000060079b9 */ /* 0x0003e40008040000 */
[----:B------:R1:W-:Y:S02]  /*03c0*/  UTMACCTL.PF [UR4] ;  /* 0x00000000040079b9 */ /* 0x0003e40008040000 */
[----:B-1----:R-:W-:Y:S01]  /*03d0*/  NOP ;  /* 0x0000000000007918 */ /* 0x002fe20000000000 */
.L_x_7:
[----:B------:R-:W-:Y:S05]  /*03e0*/  BSYNC.RECONVERGENT B0 ;  /* 0x0000000000007941 */ /* 0x000fea0003800200 */
.L_x_6:
[----:B------:R-:W1:Y:S01]  /*03f0*/  LDCU.64 UR4, c[0x0][0x888] ;  /* 0x00011100ff0477ac */ /* 0x000e620008000a00 */
[----:B------:R-:W-:Y:S02]  /*0400*/  UISETP.EQ.U32.AND UP1, UPT, UR8, URZ, UPT ;  /* 0x000000ff0800728c */ /* 0x000fe4000bf22070 */
[----:B------:R-:W-:Y:S02]  /*0410*/  UPLOP3.LUT UP3, UPT, UPT, UPT, UPT, 0x80, 0x8 ;  /* 0x000000000008789c */ /* 0x000fe40003f6f070 */
[----:B-1----:R-:W-:-:S04]  /*0420*/  UISETP.NE.U32.AND UP0, UPT, UR4, URZ, UPT ;  /* 0x000000ff0400728c */ /* 0x002fc8000bf05070 */
[----:B------:R-:W-:-:S04]  /*0430*/  UISETP.NE.AND.EX UP2, UPT, UR5, URZ, UPT, UP0 ;  /* 0x000000ff0500728c */ /* 0x000fc8000bf45300 */
[----:B------:R-:W-:-:S04]  /*0440*/  UISETP.EQ.OR.EX UP4, UPT, UR9, URZ, !UP2, UP1 ;  /* 0x000000ff0900728c */ /* 0x000fc8000d782710 */
[----:B------:R-:W-:-:S06]  /*0450*/  UP2UR UR4, UPR, URZ, 0x10 ;  /* 0x00000010ff047883 */ /* 0x000fcc0008000000 */
[----:B------:R-:W-:-:S05]  /*0460*/  MOV R0, UR4 ;  /* 0x0000000400007c02 */ /* 0x000fca0008000f00 */
[----:B------:R1:W-:Y:S01]  /*0470*/  STL [R1+0xc], R0 ;  /* 0x00000c0001007387 */ /* 0x0003e20000100800 */
[----:B------:R-:W-:Y:S05]  /*0480*/  BRA.U !UP4, `(.L_x_8) ;  /* 0x000000010c207547 */ /* 0x000fea000b800000 */
[----:B------:R-:W-:Y:S01]  /*0490*/  UISETP.NE.U32.AND UP1, UPT, UR8, URZ, UPT ;  /* 0x000000ff0800728c */ /* 0x000fe2000bf25070 */
[----:B------:R-:W-:Y:S01]  /*04a0*/  FSETP.NEU.AND P0, PT, RZ, UR45, PT ;  /* 0x0000002dff007c0b */ /* 0x000fe2000bf0d000 */
[----:B------:R-:W-:Y:S02]  /*04b0*/  USEL UR4, URZ, 0xffffffff, UP2 ;  /* 0xffffffffff047887 */ /* 0x000fe40009000000 */
[----:B------:R-:W-:-:S10]  /*04c0*/  UISETP.NE.AND.EX UP1, UPT, UR9, URZ, UPT, UP1 ;  /* 0x000000ff0900728c */ /* 0x000fd4000bf25310 */
[----:B------:R-:W-:Y:S01]  /*04d0*/  VOTEU.ANY UP0, P0 ;  /* 0x0000000000ff7886 */ /* 0x000fe20000000100 */
[----:B------:R-:W-:-:S04]  /*04e0*/  @!UP1 USEL UR4, URZ, 0xffffffff, UP0 ;  /* 0xffffffffff049887 */ /* 0x000fc80008000000 */
[----:B------:R-:W-:-:S04]  /*04f0*/  ULOP3.LUT UR4, UR4, 0x1, URZ, 0xc0, !UPT ;  /* 0x0000000104047892 */ /* 0x000fc8000f8ec0ff */
[----:B------:R-:W-:-:S11]  /*0500*/  UISETP.NE.U32.AND UP3, UPT, UR4, 0x1, UPT ;  /* 0x000000010400788c */ /* 0x000fd6000bf65070 */
.L_x_8:
[----:B-1----:R-:W1:Y:S02]  /*0510*/  SHFL.IDX PT, R0, R3, RZ, 0x1f ;  /* 0x00001fff03007589 */ /* 0x002e6400000e0000 */
[----:B-1----:R-:W-:-:S13]  /*0520*/  ISETP.NE.AND P0, PT, R0, RZ, PT ;  /* 0x000000ff0000720c */ /* 0x002fda0003f05270 */
[----:B------:R-:W-:Y:S05]  /*0530*/  @P0 BRA `(.L_x_9) ;  /* 0x0000000000940947 */ /* 0x000fea0003800000 */
[----:B------:R-:W-:Y:S01]  /*0540*/  ELECT P0, URZ, PT ;  /* 0x0000000000ff782f */ /* 0x000fe20003800000 */
[----:B------:R-:W-:-:S12]  /*0550*/  BSSY.RECONVERGENT B0, `(.L_x_9) ;  /* 0x0000023000007945 */ /* 0x000fd80003800200 */
[----:B------:R-:W-:Y:S05]  /*0560*/  @!P0 BRA `(.L_x_10) ;  /* 0x0000000000848947 */ /* 0x000fea0003800000 */
[----:B------:R-:W1:Y:S01]  /*0570*/  S2UR UR4, SR_CgaCtaId ;  /* 0x00000000000479c3 */ /* 0x000e620000008800 */
[----:B------:R-:W-:Y:S01]  /*0580*/  UMOV UR5, 0x400 ;  /* 0x0000040000057882 */ /* 0x000fe20000000000 */
[----:B------:R-:W-:Y:S01]  /*0590*/  UMOV UR8, 0x1 ;  /* 0x0000000100087882 */ /* 0x000fe20000000000 */
[----:B------:R-:W-:Y:S01]  /*05a0*/  UMOV UR6, 0x2 ;  /* 0x0000000200067882 */ /* 0x000fe20000000000 */
[----:B------:R-:W-:-:S04]  /*05b0*/  UIADD3 UR8, UPT, UPT, -UR8, 0x100000, URZ ;  /* 0x0010000008087890 */ /* 0x000fc8000fffe1ff */
[----:B------:R-:W-:Y:S02]  /*05c0*/  USHF.L.U32 UR9, UR8, 0xb, URZ ;  /* 0x0000000b08097899 */ /* 0x000fe400080006ff */
[----:B------:R-:W-:Y:S02]  /*05d0*/  USHF.L.U32 UR8, UR8, 0x1, URZ ;  /* 0x0000000108087899 */ /* 0x000fe400080006ff */
[----:B------:R-:W-:-:S04]  /*05e0*/  UIADD3 UR6, UPT, UPT, -UR6, 0x100000, URZ ;  /* 0x0010000006067890 */ /* 0x000fc8000fffe1ff */
[----:B------:R-:W-:Y:S02]  /*05f0*/  USHF.L.U32 UR7, UR6, 0xb, URZ ;  /* 0x0000000b06077899 */ /* 0x000fe400080006ff */
[----:B------:R-:W-:Y:S02]  /*0600*/  USHF.L.U32 UR6, UR6, 0x1, URZ ;  /* 0x0000000106067899 */ /* 0x000fe400080006ff */
[----:B-1----:R-:W-:Y:S01]  /*0610*/  ULEA UR4, UR4, UR5, 0x18 ;  /* 0x0000000504047291 */ /* 0x002fe2000f8ec0ff */
[----:B------:R-:W1:Y:S11]  /*0620*/  FENCE.VIEW.ASYNC.S ;  /* 0x00000000000073c6 */ /* 0x000e760000000000 */
[----:B-1----:R1:W2:Y:S01]  /*0630*/  SYNCS.EXCH.64 URZ, [UR4], UR8 ;  /* 0x0000000804ff75b2 */ /* 0x0022a20008000100 */
[----:B------:R1:W3:Y:S01]  /*0640*/  SYNCS.EXCH.64 URZ, [UR4+0x50], UR6 ;  /* 0x0000500604ff75b2 */ /* 0x0002e20008000100 */
[----:B------:R1:W4:Y:S01]  /*0650*/  SYNCS.EXCH.64 URZ, [UR4+0x8], UR8 ;  /* 0x0000080804ff75b2 */ /* 0x0003220008000100 */
[----:B------:R1:W1:Y:S01]  /*0660*/  SYNCS.EXCH.64 URZ, [UR4+0x58], UR6 ;  /* 0x0000580604ff75b2 */ /* 0x0002620008000100 */
        /* <DEDUP_REMOVED lines=16> */
[----:B------:R-:W-:Y:S01]  /*0770*/  NOP ;  /* 0x0000000000007918 */ /* 0x000fe20000000000 */
.L_x_10:
[----:B-1----:R-:W-:Y:S05]  /*0780*/  BSYNC.RECONVERGENT B0 ;  /* 0x0000000000007941 */ /* 0x002fea0003800200 */
.L_x_9:
[----:B------:R-:W1:Y:S01]  /*0790*/  SHFL.IDX PT, R0, R3, RZ, 0x1f ;  /* 0x00001fff03007589 */ /* 0x000e6200000e0000 */
[----:B------:R-:W-:Y:S01]  /*07a0*/  NOP ;  /* 0x0000000000007918 */ /* 0x000fe20000000000 */
[----:B-1----:R-:W-:-:S13]  /*07b0*/  ISETP.NE.AND P0, PT, R0, 0x1, PT ;  /* 0x000000010000780c */ /* 0x002fda0003f05270 */
[----:B------:R-:W-:Y:S05]  /*07c0*/  @P0 BRA `(.L_x_11) ;  /* 0x0000000000400947 */ /* 0x000fea0003800000 */
        /* <DEDUP_REMOVED lines=9> */
[----:B------:R-:W-:Y:S01]  /*0860*/  USHF.L.U32 UR6, UR6, 0x1, URZ ;  /* 0x0000000106067899 */ /* 0x000fe200080006ff */
[----:B------:R-:W-:Y:S01]  /*0870*/  ELECT P0, URZ, PT ;  /* 0x0000000000ff782f */ /* 0x000fe20003800000 */
[----:B-1----:R-:W-:Y:S01]  /*0880*/  ULEA UR4, UR4, UR5, 0x18 ;  /* 0x0000000504047291 */ /* 0x002fe2000f8ec0ff */
[----:B------:R-:W1:Y:S11]  /*0890*/  FENCE.VIEW.ASYNC.S ;  /* 0x00000000000073c6 */ /* 0x000e760000000000 */
[----:B-1----:R1:W1:Y:S01]  /*08a0*/  SYNCS.EXCH.64 URZ, [UR4+0xa0], UR8 ;  /* 0x0000a00804ff75b2 */ /* 0x0022620008000100 */
[----:B------:R1:W1:Y:S01]  /*08b0*/  SYNCS.EXCH.64 URZ, [UR4+0xa8], UR6 ;  /* 0x0000a80604ff75b2 */ /* 0x0002620008000100 */
[----:B------:R-:W-:Y:S01]  /*08c0*/  NOP ;  /* 0x0000000000007918 */ /* 0x000fe20000000000 */
.L_x_11:
[----:B------:R-:W5:Y:S01]  /*08d0*/  SHFL.IDX PT, R0, R3, RZ, 0x1f ;  /* 0x00001fff03007589 */ /* 0x000f6200000e0000 */
[----:B------:R-:W-:Y:S01]  /*08e0*/  NOP ;  /* 0x0000000000007918 */ /* 0x000fe20000000000 */
[----:B-----5:R-:W-:-:S13]  /*08f0*/  ISETP.NE.AND P0, PT, R0, 0x3, PT ;  /* 0x000000030000780c */ /* 0x020fda0003f05270 */
[----:B------:R-:W-:Y:S05]  /*0900*/  @P0 BRA `(.L_x_12) ;  /* 0x0000000000300947 */ /* 0x000fea0003800000 */
[----:B-1----:R-:W1:Y:S01]  /*0910*/  S2UR UR4, SR_CgaCtaId ;  /* 0x00000000000479c3 */ /* 0x002e620000008800 */
[----:B------:R-:W-:Y:S01]  /*0920*/  UMOV UR5, 0x400 ;  /* 0x0000040000057882 */ /* 0x000fe20000000000 */
[----:B------:R-:W-:Y:S01]  /*0930*/  UMOV UR6, 0x20 ;  /* 0x0000002000067882 */ /* 0x000fe20000000000 */
[----:B------:R-:W-:Y:S01]  /*0940*/  ELECT P0, URZ, PT ;  /* 0x0000000000ff782f */ /* 0x000fe20003800000 */
[----:B------:R-:W-:-:S04]  /*0950*/  UIADD3 UR6, UPT, UPT, -UR6, 0x100000, URZ ;  /* 0x0010000006067890 */ /* 0x000fc8000fffe1ff */
[----:B------:R-:W-:Y:S02]  /*0960*/  USHF.L.U32 UR7, UR6, 0xb, URZ ;  /* 0x0000000b06077899 */ /* 0x000fe400080006ff */
[----:B------:R-:W-:Y:S02]  /*0970*/  USHF.L.U32 UR6, UR6, 0x1, URZ ;  /* 0x0000000106067899 */ /* 0x000fe400080006ff */
[----:B-1----:R-:W-:Y:S01]  /*0980*/  ULEA UR4, UR4, UR5, 0x18 ;  /* 0x0000000504047291 */ /* 0x002fe2000f8ec0ff */
[----:B------:R-:W1:Y:S11]  /*0990*/  FENCE.VIEW.ASYNC.S ;  /* 0x00000000000073c6 */ /* 0x000e760000000000 */
[----:B-1----:R1:W1:Y:S01]  /*09a0*/  SYNCS.EXCH.64 URZ, [UR4+0xb0], UR6 ;  /* 0x0000b00604ff75b2 */ /* 0x0022620008000100 */
[----:B------:R1:W1:Y:S01]  /*09b0*/  SYNCS.EXCH.64 URZ, [UR4+0xb8], UR6 ;  /* 0x0000b80604ff75b2 */ /* 0x0002620008000100 */
[----:B------:R-:W-:Y:S01]  /*09c0*/  NOP ;  /* 0x0000000000007918 */ /* 0x000fe20000000000 */
.L_x_12:
[----:B------:R-:W5:Y:S01]  /*09d0*/  SHFL.IDX PT, R0, R3, RZ, 0x1f ;  /* 0x00001fff03007589 */ /* 0x000f6200000e0000 */
[----:B------:R-:W-:Y:S01]  /*09e0*/  NOP ;  /* 0x0000000000007918 */ /* 0x000fe20000000000 */
[----:B-----5:R-:W-:-:S13]  /*09f0*/  ISETP.NE.AND P0, PT, R0, 0x4, PT ;  /* 0x000000040000780c */ /* 0x020fda0003f05270 */
[----:B------:R-:W-:Y:S05]  /*0a00*/  @P0 BRA `(.L_x_13) ;  /* 0x00000000004c0947 */ /* 0x000fea0003800000 */
[----:B-1----:R-:W1:Y:S01]  /*0a10*/  S2UR UR4, SR_CgaCtaId ;  /* 0x00000000000479c3 */ /* 0x002e620000008800 */
[----:B------:R-:W-:Y:S01]  /*0a20*/  UMOV UR6, 0x1e0 ;  /* 0x000001e000067882 */ /* 0x000fe20000000000 */
[----:B------:R-:W-:Y:S01]  /*0a30*/  UMOV UR5, 0x400 ;  /* 0x0000040000057882 */ /* 0x000fe20000000000 */
[----:B------:R-:W-:Y:S01]  /*0a40*/  USEL UR6, UR6, 0x1a0, UP3 ;  /* 0x000001a006067887 */ /* 0x000fe20009800000 */
[----:B------:R-:W-:Y:S01]  /*0a50*/  UMOV UR8, 0x1 ;  /* 0x0000000100087882 */ /* 0x000fe20000000000 */
[----:B------:R-:W-:Y:S01]  /*0a60*/  ELECT P0, URZ, PT ;  /* 0x0000000000ff782f */ /* 0x000fe20003800000 */
        /* <DEDUP_REMOVED lines=8> */
[----:B-1----:R1:W1:Y:S01]  /*0af0*/  SYNCS.EXCH.64 URZ, [UR4+0xc0], UR8 ;  /* 0x0000c00804ff75b2 */ /* 0x0022620008000100 */
[----:B------:R1:W1:Y:S01]  /*0b00*/  SYNCS.EXCH.64 URZ, [UR4+0xd0], UR6 ;  /* 0x0000d00604ff75b2 */ /* 0x0002620008000100 */
[----:B------:R1:W1:Y:S01]  /*0b10*/  SYNCS.EXCH.64 URZ, [UR4+0xc8], UR8 ;  /* 0x0000c80804ff75b2 */ /* 0x0002620008000100 */
[----:B------:R1:W1:Y:S01]  /*0b20*/  SYNCS.EXCH.64 URZ, [UR4+0xd8], UR6 ;  /* 0x0000d80604ff75b2 */ /* 0x0002620008000100 */
[----:B------:R-:W-:Y:S01]  /*0b30*/  NOP ;  /* 0x0000000000007918 */ /* 0x000fe20000000000 */
.L_x_13:
[----:B------:R-:W5:Y:S01]  /*0b40*/  SHFL.IDX PT, R0, R3, RZ, 0x1f ;  /* 0x00001fff03007589 */ /* 0x000f6200000e0000 */
[----:B------:R-:W-:Y:S01]  /*0b50*/  NOP ;  /* 0x0000000000007918 */ /* 0x000fe20000000000 */
[----:B-----5:R-:W-:-:S13]  /*0b60*/  ISETP.NE.AND P0, PT, R0, 0x5, PT ;  /* 0x000000050000780c */ /* 0x020fda0003f05270 */
[----:B------:R-:W-:Y:S05]  /*0b70*/  @P0 BRA `(.L_x_14) ;  /* 0x0000000000580947 */ /* 0x000fea0003800000 */
[----:B-1----:R-:W1:Y:S01]  /*0b80*/  S2UR UR4, SR_CgaCtaId ;  /* 0x00000000000479c3 */ /* 0x002e620000008800 */
        /* <DEDUP_REMOVED lines=21> */
.L_x_14:
[----:B------:R-:W5:Y:S01]  /*0ce0*/  SHFL.IDX PT, R0, R3, RZ, 0x1f ;  /* 0x00001fff03007589 */ /* 0x000f6200000e0000 */
[----:B------:R-:W1:Y:S01]  /*0cf0*/  S2UR UR46, SR_CgaCtaId ;  /* 0x00000000002e79c3 */ /* 0x000e620000008800 */
[----:B------:R-:W-:Y:S01]  /*0d00*/  NOP ;  /* 0x0000000000007918 */ /* 0x000fe20000000000 */
[----:B-----5:R-:W-:-:S13]  /*0d10*/  ISETP.NE.AND P0, PT, R0, 0x3, PT ;  /* 0x000000030000780c */ /* 0x020fda0003f05270 */
[----:B-1----:R-:W-:Y:S05]  /*0d20*/  @P0 BRA `(.L_x_15) ;  /* 0x0000000000340947 */ /* 0x002fea0003800000 */
[----:B------:R-:W-:Y:S01]  /*0d30*/  UMOV UR4, 0x400 ;  /* 0x0000040000047882 */ /* 0x000fe20000000000 */
[----:B------:R-:W-:Y:S01]  /*0d40*/  UMOV UR6, 0x20 ;  /* 0x0000002000067882 */ /* 0x000fe20000000000 */
[----:B------:R-:W-:Y:S02]  /*0d50*/  ULEA UR4, UR46, UR4, 0x18 ;  /* 0x000000042e047291 */ /* 0x000fe4000f8ec0ff */
[----:B------:R-:W-:-:S04]  /*0d60*/  UIADD3 UR6, UPT, UPT, -UR6, 0x100000, URZ ;  /* 0x0010000006067890 */ /* 0x000fc8000fffe1ff */
[----:B------:R-:W-:Y:S02]  /*0d70*/  USHF.L.U32 UR7, UR6, 0xb, URZ ;  /* 0x0000000b06077899 */ /* 0x000fe400080006ff */
[----:B------:R-:W-:Y:S01]  /*0d80*/  USHF.L.U32 UR6, UR6, 0x1, URZ ;  /* 0x0000000106067899 */ /* 0x000fe200080006ff */
[----:B------:R-:W-:Y:S01]  /*0d90*/  ELECT P0, URZ, PT ;  /* 0x0000000000ff782f */ /* 0x000fe20003800000 */
[----:B------:R-:W1:Y:S10]  /*0da0*/  FENCE.VIEW.ASYNC.S ;  /* 0x00000000000073c6 */ /* 0x000e740000000000 */
[----:B-1----:R1:W1:Y:S01]  /*0db0*/  SYNCS.EXCH.64 URZ, [UR4+0x120], UR6 ;  /* 0x0001200604ff75b2 */ /* 0x0022620008000100 */
[----:B------:R1:W1:Y:S01]  /*0dc0*/  SYNCS.EXCH.64 URZ, [UR4+0x130], UR6 ;  /* 0x0001300604ff75b2 */ /* 0x0002620008000100 */
[----:B------:R1:W1:Y:S01]  /*0dd0*/  SYNCS.EXCH.64 URZ, [UR4+0x128], UR6 ;  /* 0x0001280604ff75b2 */ /* 0x0002620008000100 */
[----:B------:R1:W1:Y:S01]  /*0de0*/  SYNCS.EXCH.64 URZ, [UR4+0x138], UR6 ;  /* 0x0001380604ff75b2 */ /* 0x0002620008000100 */
[----:B------:R-:W-:Y:S01]  /*0df0*/  NOP ;  /* 0x0000000000007918 */ /* 0x000fe20000000000 */
.L_x_15:
[----:B-1----:R-:W1:Y:S01]  /*0e00*/  LDCU UR4, c[0x0][0x36c] ;  /* 0x00006d80ff0477ac */ /* 0x002e620008000800 */
[----:B------:R-:W-:Y:S01]  /*0e10*/  ISETP.NE.OR P3, PT, R2, 0x2, !P3 ;  /* 0x000000020200780c */ /* 0x000fe20005f65670 */
[----:B------:R-:W-:Y:S01]  /*0e20*/  NOP ;  /* 0x0000000000007918 */ /* 0x000fe20000000000 */
[----:B------:R-:W-:Y:S01]  /*0e30*/  LOP3.LUT R14, R6, 0x1f, RZ, 0xc0, !PT ;  /* 0x0000001f060e7812 */ /* 0x000fe200078ec0ff */
[----:B------:R-:W-:Y:S02]  /*0e40*/  UISETP.NE.AND UP4, UPT, UR14, 0x2, UPT ;  /* 0x000000020e00788c */ /* 0x000fe4000bf85270 */
[----:B------:R-:W-:Y:S02]  /*0e50*/  UISETP.NE.AND UP5, UPT, UR14, URZ, UPT ;  /* 0x000000ff0e00728c */ /* 0x000fe4000bfa5270 */
[----:B-1----:R-:W-:-:S09]  /*0e60*/  UISETP.EQ.U32.AND UP6, UPT, UR4, 0x1, UPT ;  /* 0x000000010400788c */ /* 0x002fd2000bfc2070 */
[----:B------:R-:W-:Y:S05]  /*0e70*/  BRA.U !UP6, `(.L_x_16) ;  /* 0x000000010e087547 */ /* 0x000fea000b800000 */
[----:B--234-:R-:W-:Y:S01]  /*0e80*/  UCGABAR_ARV ;  /* 0x00000000000079c7 */ /* 0x01cfe20008000000 */
[----:B------:R-:W-:Y:S05]  /*0e90*/  BRA `(.L_x_17) ;  /* 0x0000000000047947 */ /* 0x000fea0003800000 */
.L_x_16:
[----:B--234-:R-:W-:Y:S01]  /*0ea0*/  NOP ;  /* 0x0000000000007918 */ /* 0x01cfe20000000000 */
.L_x_17:
[----:B------:R-:W1:Y:S01]  /*0eb0*/  S2UR UR8, SR_CTAID.X ;  /* 0x00000000000879c3 */ /* 0x000e620000002500 */
[----:B------:R-:W-:-:S05]  /*0ec0*/  CS2R.32 R5, SR_CgaSize ;  /* 0x0000000000057805 */ /* 0x000fca0000008a00 */
[----:B------:R-:W-:-:S05]  /*0ed0*/  IMAD R5, R5, -0xa0, RZ ;  /* 0xffffff6005057824 */ /* 0x000fca00078e02ff */
[----:B------:R-:W-:-:S14]  /*0ee0*/  R2UR UR5, R5 ;  /* 0x00000000050572ca */ /* 0x000fdc00000e0000 */
[----:B------:R-:W2:Y:S01]  /*0ef0*/  LDCU UR5, c[0x0][UR5+0x2b0] ;  /* 0x00005600050577ac */ /* 0x000ea20008000800 */
[----:B------:R-:W-:-:S05]  /*0f00*/  CS2R.32 R5, SR_CgaSize ;  /* 0x0000000000057805 */ /* 0x000fca0000008a00 */
[----:B------:R-:W-:-:S05]  /*0f10*/  IMAD R5, R5, -0xa0, RZ ;  /* 0xffffff6005057824 */ /* 0x000fca00078e02ff */
[----:B------:R-:W-:-:S14]  /*0f20*/  R2UR UR4, R5 ;  /* 0x00000000050472ca */ /* 0x000fdc00000e0000 */
[----:B------:R-:W3:Y:S01]  /*0f30*/  LDCU UR4, c[0x0][UR4+0x2b4] ;  /* 0x00005680040477ac */ /* 0x000ee20008000800 */
[----:B------:R-:W4:Y:S01]  /*0f40*/  S2UR UR9, SR_CTAID.Y ;  /* 0x00000000000979c3 */ /* 0x000f220000002600 */
[----:B------:R-:W-:-:S05]  /*0f50*/  CS2R.32 R5, SR_CgaSize ;  /* 0x0000000000057805 */ /* 0x000fca0000008a00 */
[----:B------:R-:W-:-:S05]  /*0f60*/  IMAD R5, R5, -0xa0, RZ ;  /* 0xffffff6005057824 */ /* 0x000fca00078e02ff */
[----:B------:R-:W-:-:S14]  /*0f70*/  R2UR UR10, R5 ;  /* 0x00000000050a72ca */ /* 0x000fdc00000e0000 */
[----:B------:R-:W5:Y:S01]  /*0f80*/  LDCU UR10, c[0x0][UR10+0x2a0] ;  /* 0x000054000a0a77ac */ /* 0x000f620008000800 */
[----:B------:R-:W-:-:S05]  /*0f90*/  CS2R.32 R5, SR_CgaSize ;  /* 0x0000000000057805 */ /* 0x000fca0000008a00 */
[----:B------:R-:W-:-:S05]  /*0fa0*/  IMAD R5, R5, -0xa0, RZ ;  /* 0xffffff6005057824 */ /* 0x000fca00078e02ff */
[----:B------:R-:W-:-:S14]  /*0fb0*/  R2UR UR11, R5 ;  /* 0x00000000050b72ca */ /* 0x000fdc00000e0000 */
[----:B------:R-:W5:Y:S01]  /*0fc0*/  LDCU UR11, c[0x0][UR11+0x2a4] ;  /* 0x000054800b0b77ac */ /* 0x000f620008000800 */
[----:B------:R-:W3:Y:S01]  /*0fd0*/  LDCU UR22, c[0x0][0xb24] ;  /* 0x00016480ff1677ac */ /* 0x000ee20008000800 */
[----:B------:R-:W3:Y:S01]  /*0fe0*/  LDCU UR15, c[0x0][0xb24] ;  /* 0x00016480ff0f77ac */ /* 0x000ee20008000800 */
[----:B-1----:R-:W-:Y:S01]  /*0ff0*/  I2FP.F32.U32 R0, UR8 ;  /* 0x0000000800007c45 */ /* 0x002fe20008201000 */
[----:B------:R-:W1:Y:S04]  /*1000*/  LDCU UR24, c[0x0][0xb30] ;  /* 0x00016600ff1877ac */ /* 0x000e680008000800 */
[----:B--2---:R-:W-:Y:S01]  /*1010*/  FMUL R0, R0, UR5 ;  /* 0x0000000500007c20 */ /* 0x004fe20008400000 */
[----:B----4-:R-:W-:-:S03]  /*1020*/  I2FP.F32.U32 R3, UR9 ;  /* 0x0000000900037c45 */ /* 0x010fc60008201000 */
[----:B------:R3:W2:Y:S02]  /*1030*/  F2I.U32.TRUNC.NTZ R2, R0 ;  /* 0x0000000000027305 */ /* 0x0006a4000020f000 */
[----:B---3--:R-:W-:Y:S01]  /*1040*/  FMUL R0, R3, UR4 ;  /* 0x0000000403007c20 */ /* 0x008fe20008400000 */
[----:B--2---:R-:W-:Y:S01]  /*1050*/  R2UR UR5, R2 ;  /* 0x00000000020572ca */ /* 0x004fe200000e0000 */
[----:B------:R-:W-:Y:S01]  /*1060*/  ULOP3.LUT UR4, UR46, 0x1, URZ, 0xc0, !UPT ;  /* 0x000000012e047892 */ /* 0x000fe2000f8ec0ff */
[----:B------:R-:W-:-:S03]  /*1070*/  PRMT R3, RZ, 0x7610, R3 ;  /* 0x00007610ff037816 */ /* 0x000fc60000000003 */
[----:B------:R-:W2:Y:S01]  /*1080*/  F2I.U32.TRUNC.NTZ R0, R0 ;  /* 0x0000000000007305 */ /* 0x000ea2000020f000 */
[----:B------:R-:W-:-:S04]  /*1090*/  UISETP.NE.U32.AND UP0, UPT, UR4, 0x1, UPT ;  /* 0x000000010400788c */ /* 0x000fc8000bf05070 */
[----:B------:R-:W-:-:S03]  /*10a0*/  USEL UR4, URZ, 0x1e00, UP0 ;  /* 0x00001e00ff047887 */ /* 0x000fc60008000000 */
[----:B------:R-:W-:-:S04]  /*10b0*/  UIADD3 UR6, UPT, UPT, -UR5, URZ, URZ ;  /* 0x000000ff05067290 */ /* 0x000fc8000fffe1ff */
[----:B-----5:R-:W-:Y:S01]  /*10c0*/  UIMAD UR6, UR10, UR6, UR8 ;  /* 0x000000060a0672a4 */ /* 0x020fe2000f8e0208 */
[----:B--2---:R-:W-:-:S05]  /*10d0*/  R2UR UR7, R0 ;  /* 0x00000000000772ca */ /* 0x004fca00000e0000 */
[----:B------:R-:W-:-:S05]  /*10e0*/  IMAD.U32 R4, RZ, RZ, UR6 ;  /* 0x00000006ff047e24 */ /* 0x000fca000f8e00ff */
[----:B------:R2:W-:Y:S03]  /*10f0*/  STL [R1+0x4], R4 ;  /* 0x0000040401007387 */ /* 0x0005e60000100800 */
[----:B------:R-:W-:-:S04]  /*1100*/  UIADD3 UR5, UPT, UPT, -UR7, URZ, URZ ;  /* 0x000000ff07057290 */ /* 0x000fc8000fffe1ff */
[----:B------:R-:W-:-:S06]  /*1110*/  UIMAD UR5, UR11, UR5, UR9 ;  /* 0x000000050b0572a4 */ /* 0x000fcc000f8e0209 */
[----:B------:R-:W-:-:S05]  /*1120*/  IMAD.U32 R5, RZ, RZ, UR5 ;  /* 0x00000005ff057e24 */ /* 0x000fca000f8e00ff */
[----:B------:R2:W-:Y:S01]  /*1130*/  STL [R1], R5 ;  /* 0x0000000501007387 */ /* 0x0005e20000100800 */
[----:B-1----:R-:W-:Y:S05]  /*1140*/  BRA.U UP5, `(.L_x_18) ;  /* 0x0000000105307547 */ /* 0x002fea000b800000 */
[----:B------:R-:W-:Y:S02]  /*1150*/  R2UR UR5, R5 ;  /* 0x00000000050572ca */ /* 0x000fe400000e0000 */
[----:B------:R-:W-:-:S11]  /*1160*/  R2UR UR7, R4 ;  /* 0x00000000040772ca */ /* 0x000fd600000e0000 */
[----:B------:R-:W-:-:S04]  /*1170*/  UISETP.NE.AND UP0, UPT, UR5, URZ, UPT ;  /* 0x000000ff0500728c */ /* 0x000fc8000bf05270 */
[----:B------:R-:W-:-:S04]  /*1180*/  UISETP.EQ.OR UP0, UPT, UR7, URZ, !UP0 ;  /* 0x000000ff0700728c */ /* 0x000fc8000c702670 */
[----:B------:R-:W-:Y:S02]  /*1190*/  USEL UR6, URZ, 0x1, !UP0 ;  /* 0x00000001ff067887 */ /* 0x000fe4000c000000 */
[----:B------:R-:W-:-:S04]  /*11a0*/  UISETP.NE.AND UP0, UPT, UR5, URZ, UPT ;  /* 0x000000ff0500728c */ /* 0x000fc8000bf05270 */
[----:B------:R-:W-:Y:S02]  /*11b0*/  USEL UR5, URZ, 0x2, UP0 ;  /* 0x00000002ff057887 */ /* 0x000fe40008000000 */
[----:B------:R-:W-:-:S04]  /*11c0*/  UISETP.NE.AND UP0, UPT, UR7, 0x1, UPT ;  /* 0x000000010700788c */ /* 0x000fc8000bf05270 */
[----:B------:R-:W-:-:S04]  /*11d0*/  USEL UR5, UR5, 0x2, UP0 ;  /* 0x0000000205057887 */ /* 0x000fc80008000000 */
[----:B------:R-:W-:-:S06]  /*11e0*/  UIADD3 UR5, UPT, UPT, UR6, UR5, URZ ;  /* 0x0000000506057290 */ /* 0x000fcc000fffe0ff */
[----:B------:R-:W-:-:S05]  /*11f0*/  IMAD.U32 R0, RZ, RZ, UR5 ;  /* 0x00000005ff007e24 */ /* 0x000fca000f8e00ff */
[----:B------:R-:W-:-:S07]  /*1200*/  PRMT R3, R0, 0x7610, R3 ;  /* 0x0000761000037816 */ /* 0x000fce0000000003 */
.L_x_18:
[----:B------:R-:W1:Y:S01]  /*1210*/  S2UR UR36, SR_CTAID.Z ;  /* 0x00000000002479c3 */ /* 0x000e620000002700 */
[----:B------:R-:W-:Y:S01]  /*1220*/  UISETP.GE.AND UP0, UPT, UR22, 0x1, UPT ;  /* 0x000000011600788c */ /* 0x000fe2000bf06270 */
[----:B------:R-:W-:Y:S02]  /*1230*/  MOV R244, UR8 ;  /* 0x0000000800f47c02 */ /* 0x000fe40008000f00 */
[----:B------:R-:W-:-:S06]  /*1240*/  MOV R243, UR9 ;  /* 0x0000000900f37c02 */ /* 0x000fcc0008000f00 */
[----:B------:R-:W-:Y:S05]  /*1250*/  BRA.U !UP0, `(.L_x_19) ;  /* 0x0000000108e07547 */ /* 0x000fea000b800000 */
[----:B------:R-:W3:Y:S01]  /*1260*/  LDCU.128 UR16, c[0x0][0xb10] ;  /* 0x00016200ff1077ac */ /* 0x000ee20008000c00 */
[----:B------:R-:W-:Y:S02]  /*1270*/  R2UR UR25, R244 ;  /* 0x00000000f41972ca */ /* 0x000fe400000e0000 */
[----:B------:R-:W-:Y:S01]  /*1280*/  R2UR UR26, R243 ;  /* 0x00000000f31a72ca */ /* 0x000fe200000e0000 */
[----:B------:R-:W4:Y:S01]  /*1290*/  LDCU UR23, c[0x0][0xb0c] ;  /* 0x00016180ff1777ac */ /* 0x000f220008000800 */
[----:B------:R-:W5:Y:S01]  /*12a0*/  LDCU UR7, c[0x0][0x370] ;  /* 0x00006e00ff0777ac */ /* 0x000f620008000800 */
[----:B------:R-:W2:Y:S01]  /*12b0*/  LDCU UR8, c[0x0][0x374] ;  /* 0x00006e80ff0877ac */ /* 0x000ea20008000800 */
[----:B------:R-:W1:Y:S07]  /*12c0*/  LDCU UR9, c[0x0][0xb20] ;  /* 0x00016400ff0977ac */ /* 0x000e6e0008000800 */
[----:B---3--:R-:W-:-:S02]  /*12d0*/  UIMAD.WIDE.U32 UR10, UR25, UR16, URZ ;  /* 0x00000010190a72a5 */ /* 0x008fc4000f8e00ff */
[----:B----4-:R-:W-:Y:S02]  /*12e0*/  UISETP.NE.AND UP0, UPT, UR23, 0x1, UPT ;  /* 0x000000011700788c */ /* 0x010fe4000bf05270 */
[----:B------:R-:W-:Y:S02]  /*12f0*/  UISETP.NE.AND UP1, UPT, UR22, 0x1, UPT ;  /* 0x000000011600788c */ /* 0x000fe4000bf25270 */
[----:B-----5:R-:W-:Y:S01]  /*1300*/  UIMAD.WIDE.U32 UR12, UR7, UR16, URZ ;  /* 0x00000010070c72a5 */ /* 0x020fe2000f8e00ff */
[----:B------:R-:W-:Y:S01]  /*1310*/  UMOV UR6, UR11 ;  /* 0x0000000b00067c82 */ /* 0x000fe20008000000 */
[----:B------:R-:W-:Y:S02]  /*1320*/  UIMAD.WIDE.U32 UR20, UR26, UR19, URZ ;  /* 0x000000131a1472a5 */ /* 0x000fe4000f8e00ff */
[----:B------:R-:W-:Y:S01]  /*1330*/  USHF.R.U32.HI UR6, URZ, UR17, UR6 ;  /* 0x00000011ff067299 */ /* 0x000fe20008011606 */
[----:B------:R-:W3:Y:S02]  /*1340*/  LDCU.64 UR10, c[0x0][0xb28] ;  /* 0x00016500ff0a77ac */ /* 0x000ee40008000a00 */
[----:B------:R-:W-:Y:S01]  /*1350*/  UMOV UR12, UR13 ;  /* 0x0000000d000c7c82 */ /* 0x000fe20008000000 */
[----:B------:R-:W-:-:S02]  /*1360*/  USEL UR6, UR25, UR6, !UP0 ;  /* 0x0000000619067287 */ /* 0x000fc4000c000000 */
[----:B------:R-:W-:Y:S02]  /*1370*/  @UP0 USHF.R.U32.HI UR7, URZ, UR17, UR12 ;  /* 0x00000011ff070299 */ /* 0x000fe4000801160c */
[----:B------:R-:W-:Y:S02]  /*1380*/  UISETP.NE.AND UP0, UPT, UR18, 0x1, UPT ;  /* 0x000000011200788c */ /* 0x000fe4000bf05270 */
[----:B--2---:R-:W-:Y:S01]  /*1390*/  UIMAD.WIDE.U32 UR12, UR8, UR19, URZ ;  /* 0x00000013080c72a5 */ /* 0x004fe2000f8e00ff */
[----:B------:R-:W-:Y:S02]  /*13a0*/  UMOV UR5, UR21 ;  /* 0x0000001500057c82 */ /* 0x000fe40008000000 */
[----:B-1----:R-:W-:-:S04]  /*13b0*/  USHF.R.U32.HI UR5, URZ, UR9, UR5 ;  /* 0x00000009ff057299 */ /* 0x002fc80008011605 */
[----:B------:R-:W-:Y:S01]  /*13c0*/  UMOV UR12, UR13 ;  /* 0x0000000d000c7c82 */ /* 0x000fe20008000000 */
[----:B---3--:R-:W-:Y:S02]  /*13d0*/  UIMAD.WIDE.U32 UR16, UR7, UR10, URZ ;  /* 0x0000000a071072a5 */ /* 0x008fe4000f8e00ff */
[----:B------:R-:W-:Y:S02]  /*13e0*/  @UP0 USHF.R.U32.HI UR8, URZ, UR9, UR12 ;  /* 0x00000009ff080299 */ /* 0x000fe4000801160c */
[----:B------:R-:W-:Y:S02]  /*13f0*/  USEL UR5, UR26, UR5, !UP0 ;  /* 0x000000051a057287 */ /* 0x000fe4000c000000 */
[----:B------:R-:W-:Y:S01]  /*1400*/  UIMAD.WIDE.U32 UR12, UR8, UR10, URZ ;  /* 0x0000000a080c72a5 */ /* 0x000fe2000f8e00ff */
[----:B------:R-:W-:Y:S02]  /*1410*/  UMOV UR16, UR17 ;  /* 0x0000001100107c82 */ /* 0x000fe40008000000 */
[----:B------:R-:W-:-:S04]  /*1420*/  @UP1 USHF.R.U32.HI UR7, URZ, UR11, UR16 ;  /* 0x0000000bff071299 */ /* 0x000fc80008011610 */
[----:B------:R-:W-:Y:S01]  /*1430*/  UMOV UR12, UR13 ;  /* 0x0000000d000c7c82 */ /* 0x000fe20008000000 */
[----:B------:R-:W-:Y:S02]  /*1440*/  UIMAD UR9, UR7, UR22, URZ ;  /* 0x00000016070972a4 */ /* 0x000fe4000f8e02ff */
[----:B------:R-:W-:Y:S02]  /*1450*/  @UP1 USHF.R.U32.HI UR8, URZ, UR11, UR12 ;  /* 0x0000000bff081299 */ /* 0x000fe4000801160c */
[----:B------:R-:W-:Y:S02]  /*1460*/  UIMAD.WIDE.U32 UR12, UR5, UR10, URZ ;  /* 0x0000000a050c72a5 */ /* 0x000fe4000f8e00ff */
[----:B------:R-:W-:Y:S02]  /*1470*/  UIMAD UR8, UR8, UR22, URZ ;  /* 0x00000016080872a4 */ /* 0x000fe4000f8e02ff */
[----:B------:R-:W-:Y:S02]  /*1480*/  UIADD3 UR12, UPT, UPT, -UR6, URZ, URZ ;  /* 0x000000ff060c7290 */ /* 0x000fe4000fffe1ff */
[----:B------:R-:W-:-:S04]  /*1490*/  UISETP.GE.AND UP0, UPT, UR5, UR8, UPT ;  /* 0x000000080500728c */ /* 0x000fc8000bf06270 */
[----:B------:R-:W-:Y:S02]  /*14a0*/  UISETP.GE.OR UP0, UPT, UR6, UR9, UP0 ;  /* 0x000000090600728c */ /* 0x000fe40008706670 */
[----:B------:R-:W-:-:S03]  /*14b0*/  UIMAD.WIDE.U32 UR8, UR6, UR10, URZ ;  /* 0x0000000a060872a5 */ /* 0x000fc6000f8e00ff */
[----:B------:R-:W-:Y:S02]  /*14c0*/  UMOV UR10, UR13 ;  /* 0x0000000d000a7c82 */ /* 0x000fe40008000000 */
[----:B------:R-:W-:-:S04]  /*14d0*/  USHF.R.U32.HI UR10, URZ, UR11, UR10 ;  /* 0x0000000bff0a7299 */ /* 0x000fc8000801160a */
[----:B------:R-:W-:Y:S02]  /*14e0*/  USEL UR8, UR5, UR10, !UP1 ;  /* 0x0000000a05087287 */ /* 0x000fe4000c800000 */
[----:B------:R-:W-:Y:S02]  /*14f0*/  @!UP0 USHF.R.U32.HI UR9, URZ, UR11, UR9 ;  /* 0x0000000bff098299 */ /* 0x000fe40008011609 */
[----:B------:R-:W-:Y:S02]  /*1500*/  UIADD3 UR10, UPT, UPT, -UR8, URZ, URZ ;  /* 0x000000ff080a7290 */ /* 0x000fe4000fffe1ff */
[----:B------:R-:W-:Y:S02]  /*1510*/  @!UP0 USEL UR9, UR6, UR9, !UP1 ;  /* 0x0000000906098287 */ /* 0x000fe4000c800000 */
[----:B------:R-:W-:Y:S02]  /*1520*/  UIMAD UR10, UR22, UR10, UR5 ;  /* 0x0000000a160a72a4 */ /* 0x000fe4000f8e0205 */
[----:B------:R-:W-:-:S02]  /*1530*/  @!UP0 UIADD3 UR8, UPT, UPT, UR8, -UR9, URZ ;  /* 0x8000000908088290 */ /* 0x000fc4000fffe0ff */
[----:B------:R-:W-:Y:S02]  /*1540*/  UIADD3 UR11, UPT, UPT, -UR5, URZ, URZ ;  /* 0x000000ff050b7290 */ /* 0x000fe4000fffe1ff */
[----:B------:R-:W-:Y:S02]  /*1550*/  @!UP0 UIMAD UR9, UR10, UR7, UR9 ;  /* 0x000000070a0982a4 */ /* 0x000fe4000f8e0209 */
[----:B------:R-:W-:Y:S02]  /*1560*/  UIMAD UR11, UR18, UR11, UR26 ;  /* 0x0000000b120b72a4 */ /* 0x000fe4000f8e021a */
[----:B------:R-:W-:Y:S02]  /*1570*/  @!UP0 UIMAD UR5, UR8, UR22, UR6 ;  /* 0x00000016080582a4 */ /* 0x000fe4000f8e0206 */
[----:B------:R-:W-:Y:S01]  /*1580*/  UIMAD UR7, UR23, UR12, UR25 ;  /* 0x0000000c170772a4 */ /* 0x000fe2000f8e0219 */
[----:B------:R-:W-:Y:S01]  /*1590*/  @!UP0 UMOV UR6, UR9 ;  /* 0x0000000900068c82 */ /* 0x000fe20008000000 */
[----:B------:R-:W-:-:S02]  /*15a0*/  UIMAD UR8, UR5, UR18, UR11 ;  /* 0x00000012050872a4 */ /* 0x000fc4000f8e020b */
[----:B------:R-:W-:-:S04]  /*15b0*/  UIMAD UR5, UR6, UR23, UR7 ;  /* 0x00000017060572a4 */ /* 0x000fc8000f8e0207 */
[----:B------:R-:W-:Y:S02]  /*15c0*/  IMAD.U32 R243, RZ, RZ, UR8 ;  /* 0x00000008fff37e24 */ /* 0x000fe4000f8e00ff */
[----:B------:R-:W-:-:S07]  /*15d0*/  IMAD.U32 R244, RZ, RZ, UR5 ;  /* 0x00000005fff47e24 */ /* 0x000fce000f8e00ff */
.L_x_19:
[----:B------:R-:W-:-:S09]  /*15e0*/  UISETP.NE.AND UP0, UPT, UR24, 0x1, UPT ;  /* 0x000000011800788c */ /* 0x000fd2000bf05270 */
[----:B------:R-:W-:Y:S05]  /*15f0*/  BRA.U UP0, `(.L_x_20) ;  /* 0x0000000100547547 */ /* 0x000fea000b800000 */
[----:B------:R-:W3:Y:S01]  /*1600*/  LDCU.128 UR16, c[0x0][0xb10] ;  /* 0x00016200ff1077ac */ /* 0x000ee20008000c00 */
[----:B------:R-:W-:Y:S02]  /*1610*/  R2UR UR12, R244 ;  /* 0x00000000f40c72ca */ /* 0x000fe400000e0000 */
[----:B------:R-:W-:Y:S01]  /*1620*/  R2UR UR13, R243 ;  /* 0x00000000f30d72ca */ /* 0x000fe200000e0000 */
[----:B------:R-:W4:Y:S01]  /*1630*/  LDCU UR10, c[0x0][0xb0c] ;  /* 0x00016180ff0a77ac */ /* 0x000f220008000800 */
[----:B------:R-:W5:Y:S09]  /*1640*/  LDCU UR11, c[0x0][0xb20] ;  /* 0x00016400ff0b77ac */ /* 0x000f720008000800 */
[----:B---3--:R-:W-:-:S02]  /*1650*/  UIMAD.WIDE.U32 UR6, UR12, UR16, URZ ;  /* 0x000000100c0672a5 */ /* 0x008fc4000f8e00ff */
[----:B------:R-:W-:Y:S02]  /*1660*/  UIMAD.WIDE.U32 UR8, UR13, UR19, URZ ;  /* 0x000000130d0872a5 */ /* 0x000fe4000f8e00ff */
[----:B----4-:R-:W-:-:S03]  /*1670*/  UISETP.NE.AND UP0, UPT, UR10, 0x1, UPT ;  /* 0x000000010a00788c */ /* 0x010fc6000bf05270 */
[----:B------:R-:W-:Y:S02]  /*1680*/  UMOV UR6, UR7 ;  /* 0x0000000700067c82 */ /* 0x000fe40008000000 */
[----:B------:R-:W-:Y:S01]  /*1690*/  USHF.R.U32.HI UR6, URZ, UR17, UR6 ;  /* 0x00000011ff067299 */ /* 0x000fe20008011606 */
[----:B------:R-:W-:-:S03]  /*16a0*/  UMOV UR5, UR9 ;  /* 0x0000000900057c82 */ /* 0x000fc60008000000 */
[----:B------:R-:W-:Y:S02]  /*16b0*/  USEL UR6, UR12, UR6, !UP0 ;  /* 0x000000060c067287 */ /* 0x000fe4000c000000 */
[----:B------:R-:W-:Y:S02]  /*16c0*/  UISETP.NE.AND UP0, UPT, UR18, 0x1, UPT ;  /* 0x000000011200788c */ /* 0x000fe4000bf05270 */
[----:B-----5:R-:W-:-:S04]  /*16d0*/  USHF.R.U32.HI UR5, URZ, UR11, UR5 ;  /* 0x0000000bff057299 */ /* 0x020fc80008011605 */
[----:B------:R-:W-:-:S04]  /*16e0*/  USEL UR5, UR13, UR5, !UP0 ;  /* 0x000000050d057287 */ /* 0x000fc8000c000000 */
[----:B------:R-:W-:Y:S02]  /*16f0*/  UIADD3 UR7, UPT, UPT, UR6, -UR5, URZ ;  /* 0x8000000506077290 */ /* 0x000fe4000fffe0ff */
[----:B------:R-:W-:Y:S02]  /*1700*/  UIADD3 UR5, UPT, UPT, -UR6, UR5, URZ ;  /* 0x0000000506057290 */ /* 0x000fe4000fffe1ff */
[----:B------:R-:W-:Y:S02]  /*1710*/  UIMAD UR13, UR7, UR18, UR13 ;  /* 0x00000012070d72a4 */ /* 0x000fe4000f8e020d */
[----:B------:R-:W-:-:S04]  /*1720*/  UIMAD UR12, UR5, UR10, UR12 ;  /* 0x0000000a050c72a4 */ /* 0x000fc8000f8e020c */
[----:B------:R-:W-:Y:S02]  /*1730*/  IMAD.U32 R243, RZ, RZ, UR13 ;  /* 0x0000000dfff37e24 */ /* 0x000fe4000f8e00ff */
[----:B------:R-:W-:-:S07]  /*1740*/  IMAD.U32 R244, RZ, RZ, UR12 ;  /* 0x0000000cfff47e24 */ /* 0x000fce000f8e00ff */
.L_x_20:
[----:B------:R-:W-:Y:S01]  /*1750*/  UISETP.NE.AND UP0, UPT, UR14, 0x2, UPT ;  /* 0x000000020e00788c */ /* 0x000fe2000bf05270 */
[----:B------:R-:W-:Y:S05]  /*1760*/  BRA.U !UP6, `(.L_x_21) ;  /* 0x000000010e0c7547 */ /* 0x000fea000b800000 */
[----:B------:R-:W-:Y:S01]  /*1770*/  UCGABAR_WAIT ;  /* 0x0000000000007dc7 */ /* 0x000fe20008000000 */
[----:B------:R-:W-:Y:S01]  /*1780*/  CCTL.IVALL ;  /* 0x00000000ff00798f */ /* 0x000fe20002000000 */
[----:B------:R-:W-:Y:S05]  /*1790*/  BRA `(.L_x_22) ;  /* 0x0000000000047947 */ /* 0x000fea0003800000 */
.L_x_21:
[----:B------:R-:W-:Y:S06]  /*17a0*/  BAR.SYNC.DEFER_BLOCKING 0x0 ;  /* 0x0000000000007b1d */ /* 0x000fec0000010000 */
.L_x_22:
[----:B------:R-:W-:Y:S05]  /*17b0*/  BRA.U UP0, `(.L_x_23) ;  /* 0x0000001500ac7547 */ /* 0x000fea000b800000 */
[----:B------:R-:W3:Y:S01]  /*17c0*/  LDCU UR7, c[0x0][0x38c] ;  /* 0x00007180ff0777ac */ /* 0x000ee20008000800 */
[----:B------:R-:W-:Y:S01]  /*17d0*/  PLOP3.LUT P1, PT, PT, PT, UP3, 0x80, 0x8 ;  /* 0x000000000008781c */ /* 0x000fe20003f2f038 */
[----:B------:R-:W-:Y:S01]  /*17e0*/  HFMA2 R12, -RZ, RZ, 0, 0 ;  /* 0x00000000ff0c7431 */ /* 0x000fe200000001ff */
[----:B------:R-:W-:Y:S01]  /*17f0*/  ISETP.EQ.OR P2, PT, R14, RZ, P3 ;  /* 0x000000ff0e00720c */ /* 0x000fe20001f42670 */
[----:B------:R-:W-:Y:S01]  /*1800*/  UMOV UR8, 0x400 ;  /* 0x0000040000087882 */ /* 0x000fe20000000000 */
[----:B------:R-:W-:Y:S01]  /*1810*/  UISETP.NE.AND UP1, UPT, UR14, URZ, UPT ;  /* 0x000000ff0e00728c */ /* 0x000fe2000bf25270 */
[----:B------:R-:W-:Y:S01]  /*1820*/  PLOP3.LUT P1, PT, P1, PT, PT, 0x8, 0x80 ;  /* 0x000000000080781c */ /* 0x000fe20000f2e170 */
[----:B------:R-:W-:Y:S01]  /*1830*/  USEL UR26, URZ, 0x1, UP4 ;  /* 0x00000001ff1a7887 */ /* 0x000fe2000a000000 */
[----:B------:R-:W-:Y:S01]  /*1840*/  IMAD.MOV.U32 R0, RZ, RZ, 0x1 ;  /* 0x00000001ff007424 */ /* 0x000fe200078e00ff */
[----:B------:R-:W-:Y:S01]  /*1850*/  MOV R11, 0x1 ;  /* 0x00000001000b7802 */ /* 0x000fe20000000f00 */
[----:B------:R-:W-:Y:S01]  /*1860*/  IMAD.MOV.U32 R9, RZ, RZ, RZ ;  /* 0x000000ffff097224 */ /* 0x000fe200078e00ff */
[----:B------:R-:W4:Y:S01]  /*1870*/  LDCU UR40, c[0x0][0x370] ;  /* 0x00006e00ff2877ac */ /* 0x000f220008000800 */
[----:B------:R-:W-:Y:S01]  /*1880*/  IMAD.MOV.U32 R10, RZ, RZ, RZ ;  /* 0x000000ffff0a7224 */ /* 0x000fe200078e00ff */
[----:B------:R-:W1:Y:S01]  /*1890*/  LDCU.64 UR28, c[0x0][0x348] ;  /* 0x00006900ff1c77ac */ /* 0x000e620008000a00 */
[----:B---3--:R-:W-:-:S02]  /*18a0*/  UIADD3 UR6, UPT, UPT, UR7, 0x3f, URZ ;  /* 0x0000003f07067890 */ /* 0x008fc4000fffe0ff */
[----:B------:R-:W-:Y:S02]  /*18b0*/  USHF.R.U32.HI UR44, URZ, 0x6, UR4 ;  /* 0x00000006ff2c7899 */ /* 0x000fe40008011604 */
[----:B------:R-:W-:Y:S02]  /*18c0*/  USHF.R.S32.HI UR5, URZ, 0x1f, UR6 ;  /* 0x0000001fff057899 */ /* 0x000fe40008011406 */
[----:B------:R-:W-:Y:S02]  /*18d0*/  UIADD3 UR45, UPT, UPT, UR7, 0x7e, URZ ;  /* 0x0000007e072d7890 */ /* 0x000fe4000fffe0ff */
[----:B------:R-:W-:Y:S02]  /*18e0*/  ULEA.HI UR5, UR5, UR6, URZ, 0x6 ;  /* 0x0000000605057291 */ /* 0x000fe4000f8f30ff */
[----:B------:R-:W-:Y:S02]  /*18f0*/  ULEA UR6, UR46, UR8, 0x18 ;  /* 0x000000082e067291 */ /* 0x000fe4000f8ec0ff */
[----:B------:R-:W-:-:S02]  /*1900*/  USHF.R.S32.HI UR42, URZ, 0x6, UR5 ;  /* 0x00000006ff2a7899 */ /* 0x000fc40008011405 */
[----:B------:R-:W-:Y:S02]  /*1910*/  UIADD3 UR5, UPT, UPT, UR7, -0x1, URZ ;  /* 0xffffffff07057890 */ /* 0x000fe4000fffe0ff */
[----:B------:R-:W-:Y:S02]  /*1920*/  UISETP.LT.U32.AND UP0, UPT, UR42, 0xa, UPT ;  /* 0x0000000a2a00788c */ /* 0x000fe4000bf01070 */
[----:B------:R-:W-:Y:S02]  /*1930*/  UISETP.GE.U32.AND UP2, UPT, UR5, -0x7f, UPT ;  /* 0xffffff810500788c */ /* 0x000fe4000bf46070 */
[----:B------:R-:W-:Y:S01]  /*1940*/  USEL UR41, UR42, 0xa, UP0 ;  /* 0x0000000a2a297887 */ /* 0x000fe20008000000 */
[----:B------:R-:W3:Y:S03]  /*1950*/  LDCU UR39, c[0x0][0x374] ;  /* 0x00006e80ff2777ac */ /* 0x000ee60008000800 */
[----:B------:R-:W-:-:S02]  /*1960*/  UIADD3 UR21, UPT, UPT, UR41, -0x1, URZ ;  /* 0xffffffff29157890 */ /* 0x000fc4000fffe0ff */
[----:B------:R-:W-:-:S03]  /*1970*/  USEL UR26, UR26, 0x2, UP1 ;  /* 0x000000021a1a7887 */ /* 0x000fc60008800000 */
[----:B------:R-:W-:Y:S02]  /*1980*/  @UP2 UIADD3 UR21, UPT, UPT, UR41, URZ, URZ ;  /* 0x000000ff29152290 */ /* 0x000fe4000fffe0ff */
[----:B------:R-:W-:Y:S02]  /*1990*/  UIADD3 UR5, UPT, UPT, UR6, 0x11a00, UR4 ;  /* 0x00011a0006057890 */ /* 0x000fe4000fffe004 */
[----:B------:R-:W-:Y:S02]  /*19a0*/  UIADD3 UR43, UPT, UPT, UR42, -UR41, URZ ;  /* 0x800000292a2b7290 */ /* 0x000fe4000fffe0ff */
[----:B------:R-:W-:Y:S01]  /*19b0*/  UIADD3 UR21, UPT, UPT, UR21, 0x1, URZ ;  /* 0x0000000115157890 */ /* 0x000fe2000fffe0ff */
[----:B-1--4-:R-:W-:-:S11]  /*19c0*/  UMOV UR13, URZ ;  /* 0x000000ff000d7c82 */ /* 0x012fd60008000000 */
.L_x_43:
[----:B------:R-:W-:-:S09]  /*19d0*/  UISETP.NE.AND UP0, UPT, UR46, URZ, UPT ;  /* 0x000000ff2e00728c */ /* 0x000fd2000bf05270 */
[----:B------:R-:W-:Y:S05]  /*19e0*/  BRA.U UP0, `(.L_x_24) ;  /* 0x0000000100287547 */ /* 0x000fea000b800000 */
[----:B------:R-:W-:Y:S02]  /*19f0*/  LEA R2, R10, UR6, 0x3 ;  /* 0x000000060a027c11 */ /* 0x000fe4000f8e18ff */
[----:B------:R-:W-:-:S04]  /*1a00*/  SHF.L.U32 R3, R11, 0x1f, RZ ;  /* 0x0000001f0b037819 */ /* 0x000fc800000006ff */
[----:B------:R-:W1:Y:S02]  /*1a10*/  SYNCS.PHASECHK.TRANS64.TRYWAIT P0, [R2+URZ+0x130], R3 ;  /* 0x00013003020075a7 */ /* 0x000e6400080011ff */
[----:B-1----:R-:W-:Y:S05]  /*1a20*/  @!P0 BRA `(.L_x_25) ;  /* 0x0000008c006c8947 */ /* 0x002fea0003800000 */
.L_x_119:
[----:B------:R1:W-:Y:S02]  /*1a30*/  SYNCS.ARRIVE.TRANS64.A1T0 RZ, [R2+URZ+0x120], RZ ;  /* 0x000120ff02ff79a7 */ /* 0x0003e400081000ff */
[----:B-1----:R-:W-:-:S05]  /*1a40*/  VIADD R2, R10, 0x1 ;  /* 0x000000010a027836 */ /* 0x002fca0000000000 */
[----:B------:R-:W-:-:S04]  /*1a50*/  ISETP.NE.AND P0, PT, R2, 0x2, PT ;  /* 0x000000020200780c */ /* 0x000fc80003f05270 */
[----:B------:R-:W-:Y:S02]  /*1a60*/  SEL R3, RZ, 0x1, P0 ;  /* 0x00000001ff037807 */ /* 0x000fe40000000000 */
[----:B------:R-:W-:Y:S02]  /*1a70*/  SEL R10, R2, RZ, P0 ;  /* 0x000000ff020a7207 */ /* 0x000fe40000000000 */
[----:B------:R-:W-:-:S07]  /*1a80*/  LOP3.LUT R11, R11, R3, RZ, 0x3c, !PT ;  /* 0x000000030b0b7212 */ /* 0x000fce00078e3cff */
.L_x_24:
[----:B------:R-:W-:Y:S01]  /*1a90*/  ULEA UR7, UR13, UR6, 0x3 ;  /* 0x000000060d077291 */ /* 0x000fe2000f8e18ff */
[----:B------:R-:W-:Y:S01]  /*1aa0*/  SHF.L.U32 R2, R0, 0x1f, RZ ;  /* 0x0000001f00027819 */ /* 0x000fe200000006ff */
[----:B------:R-:W-:Y:S01]  /*1ab0*/  UISETP.GE.U32.AND UP0, UPT, UR45, 0x7f, UPT ;  /* 0x0000007f2d00788c */ /* 0x000fe2000bf06070 */
[----:B------:R-:W-:Y:S01]  /*1ac0*/  R2UR UR9, R244 ;  /* 0x00000000f40972ca */ /* 0x000fe200000e0000 */
[----:B------:R-:W-:Y:S01]  /*1ad0*/  UMOV UR14, URZ ;  /* 0x000000ff000e7c82 */ /* 0x000fe20008000000 */
[----:B------:R-:W-:-:S04]  /*1ae0*/  R2UR UR8, R243 ;  /* 0x00000000f30872ca */ /* 0x000fc800000e0000 */
[----:B------:R1:W4:Y:S07]  /*1af0*/  SYNCS.PHASECHK.TRANS64.TRYWAIT P0, [UR7+0x50], R2 ;  /* 0x00005002ff0075a7 */ /* 0x00032e0008001107 */
[----:B------:R-:W-:Y:S02]  /*1b00*/  USHF.L.U32 UR35, UR9, 0x6, URZ ;  /* 0x0000000609237899 */ /* 0x000fe400080006ff */
[----:B------:R-:W-:Y:S01]  /*1b10*/  UIMAD UR19, UR8, 0xf0, UR44 ;  /* 0x000000f0081378a4 */ /* 0x000fe2000f8e022c */
[----:B------:R-:W-:Y:S11]  /*1b20*/  BRA.U !UP0, `(.L_x_26) ;  /* 0x0000000108bc7547 */ /* 0x000ff6000b800000 */
[----:B------:R-:W-:Y:S01]  /*1b30*/  UMOV UR9, URZ ;  /* 0x000000ff00097c82 */ /* 0x000fe20008000000 */
[----:B------:R-:W-:-:S05]  /*1b40*/  UMOV UR7, UR13 ;  /* 0x0000000d00077c82 */ /* 0x000fca0008000000 */
.L_x_32:
[----:B----4-:R-:W-:Y:S01]  /*1b50*/  @!P3 MOV R3, 0x4c00 ;  /* 0x00004c000003b802 */ /* 0x010fe20000000f00 */
[----:B------:R-:W-:Y:S01]  /*1b60*/  ULEA UR33, UR7, UR6, 0x3 ;  /* 0x0000000607217291 */ /* 0x000fe2000f8e18ff */
[----:B---34-:R-:W-:Y:S11]  /*1b70*/  @P0 BRA `(.L_x_27) ;  /* 0x00000000000c0947 */ /* 0x018ff60003800000 */
[----:B-1----:R-:W-:Y:S04]  /*1b80*/  SHF.L.U32 R2, R0, 0x1f, RZ ;  /* 0x0000001f00027819 */ /* 0x002fe800000006ff */
[----:B------:R-:W1:Y:S02]  /*1b90*/  SYNCS.PHASECHK.TRANS64.TRYWAIT P0, [UR33+0x50], R2 ;  /* 0x00005002ff0075a7 */ /* 0x000e640008001121 */
[----:B-1----:R-:W-:Y:S05]  /*1ba0*/  @!P0 BRA `(.L_x_28) ;  /* 0x0000008c00208947 */ /* 0x002fea0003800000 */
.L_x_27:
[----:B------:R4:W-:Y:S01]  /*1bb0*/  @!P3 SYNCS.ARRIVE.TRANS64 RZ, [UR33], R3 ;  /* 0x00000003ffffb9a7 */ /* 0x0009e20008000021 */
[----:B------:R-:W-:Y:S04]  /*1bc0*/  ULOP3.LUT UR8, UR26, 0x2, URZ, 0xfc, !UPT ;  /* 0x000000021a087892 */ /* 0x000fe8000f8efcff */
[----:B------:R-:W-:Y:S09]  /*1bd0*/  UISETP.NE.AND UP0, UPT, UR8, 0x2, UPT ;  /* 0x000000020800788c */ /* 0x000ff2000bf05270 */
[----:B------:R-:W-:Y:S05]  /*1be0*/  BRA.U UP0, `(.L_x_29) ;  /* 0x0000000100047547 */ /* 0x000fea000b800000 */
[----:B---3--:R-:W-:Y:S05]  /*1bf0*/  BPT.TRAP 0x1 ;  /* 0x000000040000795c */ /* 0x008fea0000300000 */
.L_x_29:
[----:B------:R-:W-:Y:S04]  /*1c00*/  BSSY.RECONVERGENT B0, `(.L_x_30) ;  /* 0x0000003000007945 */ /* 0x000fe80003800200 */
[----:B------:R-:W-:Y:S05]  /*1c10*/  @P2 BRA `(.L_x_31) ;  /* 0x0000000000042947 */ /* 0x000fea0003800000 */
[----:B---3--:R-:W-:Y:S05]  /*1c20*/  BPT.TRAP 0x1 ;  /* 0x000000040000795c */ /* 0x008fea0000300000 */
.L_x_31:
[----:B---3--:R-:W-:Y:S05]  /*1c30*/  BSYNC.RECONVERGENT B0 ;  /* 0x0000000000007941 */ /* 0x008fea0003800200 */
.L_x_30:
[----:B------:R-:W-:Y:S02]  /*1c40*/  UIADD3 UR8, UPT, UPT, UR7, 0x1, URZ ;  /* 0x0000000107087890 */ /* 0x000fe4000fffe0ff */
[----:B------:R-:W-:Y:S02]  /*1c50*/  UIADD3 UR22, UP1, UPT, UR28, 0x80, URZ ;  /* 0x000000801c167890 */ /* 0x000fe4000ff3e0ff */
[----:B------:R-:W-:Y:S02]  /*1c60*/  UISETP.NE.AND UP0, UPT, UR8, 0xa, UPT ;  /* 0x0000000a0800788c */ /* 0x000fe4000bf05270 */
[----:B------:R-:W-:Y:S02]  /*1c70*/  ULEA UR32, UR7, UR6, 0xc ;  /* 0x0000000607207291 */ /* 0x000fe4000f8e60ff */
[----:B------:R-:W-:Y:S02]  /*1c80*/  USEL UR10, URZ, 0x1, UP0 ;  /* 0x00000001ff0a7887 */ /* 0x000fe40008000000 */
[----:B------:R-:W-:Y:S02]  /*1c90*/  USEL UR13, UR8, URZ, UP0 ;  /* 0x000000ff080d7287 */ /* 0x000fe40008000000 */
[----:B------:R-:W-:Y:S02]  /*1ca0*/  USHF.L.U32 UR34, UR9, 0x6, URZ ;  /* 0x0000000609227899 */ /* 0x000fe400080006ff */
[----:B------:R-:W-:Y:S01]  /*1cb0*/  ULEA UR8, UR13, UR6, 0x3 ;  /* 0x000000060d087291 */ /* 0x000fe2000f8e18ff */
[----:B------:R-:W-:Y:S01]  /*1cc0*/  LOP3.LUT R0, R0, UR10, RZ, 0x3c, !PT ;  /* 0x0000000a00007c12 */ /* 0x000fe2000f8e3cff */
[----:B------:R-:W-:Y:S02]  /*1cd0*/  UIADD3.X UR23, UPT, UPT, URZ, UR29, URZ, UP1, !UPT ;  /* 0x0000001dff177290 */ /* 0x000fe40008ffe4ff */
[----:B------:R-:W-:Y:S01]  /*1ce0*/  UIADD3 UR32, UPT, UPT, UR32, 0x7a00, URZ ;  /* 0x00007a0020207890 */ /* 0x000fe2000fffe0ff */
[----:B-1----:R-:W-:Y:S01]  /*1cf0*/  SHF.L.U32 R2, R0, 0x1f, RZ ;  /* 0x0000001f00027819 */ /* 0x002fe200000006ff */
[----:B------:R-:W-:Y:S02]  /*1d00*/  UIMAD UR16, UR7, 0x3c00, UR4 ;  /* 0x00003c00071078a4 */ /* 0x000fe4000f8e0204 */
[----:B------:R-:W-:Y:S01]  /*1d10*/  UIADD3 UR10, UP0, UPT, UR28, 0x180, URZ ;  /* 0x000001801c0a7890 */ /* 0x000fe2000ff1e0ff */
[----:B------:R1:W3:Y:S01]  /*1d20*/  SYNCS.PHASECHK.TRANS64.TRYWAIT P0, [UR8+0x50], R2 ;  /* 0x00005002ff0075a7 */ /* 0x0002e20008001108 */
[----:B------:R-:W-:Y:S01]  /*1d30*/  UIADD3 UR16, UPT, UPT, UR6, 0x11a00, UR16 ;  /* 0x00011a0006107890 */ /* 0x000fe2000fffe010 */
[----:B------:R-:W-:Y:S01]  /*1d40*/  UMOV UR24, 0x0 ;  /* 0x0000000000187882 */ /* 0x000fe20000000000 */
[----:B------:R-:W-:Y:S01]  /*1d50*/  UMOV UR25, 0x10000000 ;  /* 0x1000000000197882 */ /* 0x000fe20000000000 */
[----:B------:R-:W-:Y:S01]  /*1d60*/  UIADD3.X UR11, UPT, UPT, URZ, UR29, URZ, UP0, !UPT ;  /* 0x0000001dff0b7290 */ /* 0x000fe200087fe4ff */
[----:B------:R-:W-:Y:S01]  /*1d70*/  UTMALDG.3D [UR32], [UR22], desc[UR24] ;  /* 0x00001820160075b4 */ /* 0x000fe20008011000 */
[----:B------:R-:W-:Y:S01]  /*1d80*/  UIADD3 UR9, UPT, UPT, UR9, 0x1, URZ ;  /* 0x0000000109097890 */ /* 0x000fe2000fffe0ff */
[----:B------:R-:W-:Y:S01]  /*1d90*/  UMOV UR7, 0x30000 ;  /* 0x0003000000077882 */ /* 0x000fe20000000000 */
[----:B------:R-:W-:Y:S01]  /*1da0*/  UMOV UR20, UR36 ;  /* 0x0000002400147c82 */ /* 0x000fe20008000000 */
[----:B------:R-:W-:Y:S01]  /*1db0*/  UMOV UR17, UR33 ;  /* 0x0000002100117c82 */ /* 0x000fe20008000000 */
[----:B------:R-:W-:Y:S01]  /*1dc0*/  UMOV UR18, UR34 ;  /* 0x0000002200127c82 */ /* 0x000fe20008000000 */
[----:B------:R-:W-:Y:S02]  /*1dd0*/  UISETP.NE.AND UP0, UPT, UR9, UR21, UPT ;  /* 0x000000150900728c */ /* 0x000fe4000bf05270 */
[----:B------:R5:W-:Y:S01]  /*1de0*/  UTMALDG.3D.MULTICAST [UR16], [UR10], UR7, desc[UR24] ;  /* 0x000018100a0073b4 */ /* 0x000be20008011807 */
[----:B------:R-:W-:Y:S01]  /*1df0*/  UMOV UR14, UR21 ;  /* 0x00000015000e7c82 */ /* 0x000fe20008000000 */
[----:B-----5:R-:W-:Y:S05]  /*1e00*/  UMOV UR7, UR13 ;  /* 0x0000000d00077c82 */ /* 0x020fea0008000000 */
[----:B------:R-:W-:Y:S05]  /*1e10*/  BRA.U UP0, `(.L_x_32) ;  /* 0xfffffffd004c7547 */ /* 0x000fea000b83ffff */
.L_x_26:
[----:B------:R-:W-:Y:S01]  /*1e20*/  ULEA UR7, UR13, UR6, 0x3 ;  /* 0x000000060d077291 */ /* 0x000fe2000f8e18ff */
[----:B-1----:R-:W-:Y:S01]  /*1e30*/  SHF.L.U32 R2, R0, 0x1f, RZ ;  /* 0x0000001f00027819 */ /* 0x002fe200000006ff */
[----:B------:R-:W-:Y:S01]  /*1e40*/  @!P1 SYNCS.ARRIVE.TRANS64.A1T0 RZ, [UR6+0xb8], RZ ;  /* 0x0000b8ffffff99a7 */ /* 0x000fe20008100006 */
[----:B------:R-:W-:-:S06]  /*1e50*/  UISETP.GT.AND UP0, UPT, UR42, UR41, UPT ;  /* 0x000000292a00728c */ /* 0x000fcc000bf04270 */
[----:B---34-:R1:W3:Y:S03]  /*1e60*/  SYNCS.PHASECHK.TRANS64.TRYWAIT P0, [UR7+0x50], R2 ;  /* 0x00005002ff0075a7 */ /* 0x0182e60008001107 */
[----:B------:R-:W-:Y:S05]  /*1e70*/  BRA.U !UP0, `(.L_x_33) ;  /* 0x0000000108bc7547 */ /* 0x000fea000b800000 */
[----:B------:R-:W-:Y:S01]  /*1e80*/  UIADD3 UR27, UPT, UPT, UR43, UR14, URZ ;  /* 0x0000000e2b1b7290 */ /* 0x000fe2000fffe0ff */
[----:B------:R-:W-:-:S11]  /*1e90*/  UMOV UR7, UR13 ;  /* 0x0000000d00077c82 */ /* 0x000fd60008000000 */
.L_x_39:
[----:B---3--:R-:W-:Y:S01]  /*1ea0*/  @!P3 MOV R3, 0x4c00 ;  /* 0x00004c000003b802 */ /* 0x008fe20000000f00 */
[----:B----4-:R-:W-:Y:S01]  /*1eb0*/  ULEA UR9, UR7, UR6, 0x3 ;  /* 0x0000000607097291 */ /* 0x010fe2000f8e18ff */
[----:B-1-3--:R-:W-:Y:S11]  /*1ec0*/  @P0 BRA `(.L_x_34) ;  /* 0x00000000000c0947 */ /* 0x00aff60003800000 */
[----:B-1----:R-:W-:Y:S04]  /*1ed0*/  SHF.L.U32 R2, R0, 0x1f, RZ ;  /* 0x0000001f00027819 */ /* 0x002fe800000006ff */
[----:B------:R-:W1:Y:S02]  /*1ee0*/  SYNCS.PHASECHK.TRANS64.TRYWAIT P0, [UR9+0x50], R2 ;  /* 0x00005002ff0075a7 */ /* 0x000e640008001109 */
[----:B-1----:R-:W-:Y:S05]  /*1ef0*/  @!P0 BRA `(.L_x_35) ;  /* 0x0000008800648947 */ /* 0x002fea0003800000 */
.L_x_34:
[----:B------:R3:W-:Y:S01]  /*1f00*/  @!P3 SYNCS.ARRIVE.TRANS64 RZ, [UR9], R3 ;  /* 0x00000003ffffb9a7 */ /* 0x0007e20008000009 */
[----:B------:R-:W-:Y:S04]  /*1f10*/  ULOP3.LUT UR8, UR26, 0x2, URZ, 0xfc, !UPT ;  /* 0x000000021a087892 */ /* 0x000fe8000f8efcff */
[----:B------:R-:W-:Y:S09]  /*1f20*/  UISETP.NE.AND UP0, UPT, UR8, 0x2, UPT ;  /* 0x000000020800788c */ /* 0x000ff2000bf05270 */
[----:B------:R-:W-:Y:S05]  /*1f30*/  BRA.U UP0, `(.L_x_36) ;  /* 0x0000000100047547 */ /* 0x000fea000b800000 */
[----:B------:R-:W-:Y:S05]  /*1f40*/  BPT.TRAP 0x1 ;  /* 0x000000040000795c */ /* 0x000fea0000300000 */
.L_x_36:
[----:B------:R-:W-:Y:S04]  /*1f50*/  BSSY.RECONVERGENT B0, `(.L_x_37) ;  /* 0x0000003000007945 */ /* 0x000fe80003800200 */
[----:B------:R-:W-:Y:S05]  /*1f60*/  @P2 BRA `(.L_x_38) ;  /* 0x0000000000042947 */ /* 0x000fea0003800000 */
[----:B------:R-:W-:Y:S05]  /*1f70*/  BPT.TRAP 0x1 ;  /* 0x000000040000795c */ /* 0x000fea0000300000 */
.L_x_38:
[----:B------:R-:W-:Y:S05]  /*1f80*/  BSYNC.RECONVERGENT B0 ;  /* 0x0000000000007941 */ /* 0x000fea0003800200 */
.L_x_37:
[----:B------:R-:W-:Y:S02]  /*1f90*/  UIADD3 UR8, UPT, UPT, UR7, 0x1, URZ ;  /* 0x0000000107087890 */ /* 0x000fe4000fffe0ff */
[----:B------:R-:W-:Y:S02]  /*1fa0*/  UIADD3 UR22, UP1, UPT, UR28, 0x80, URZ ;  /* 0x000000801c167890 */ /* 0x000fe4000ff3e0ff */
[----:B------:R-:W-:Y:S02]  /*1fb0*/  UISETP.NE.AND UP0, UPT, UR8, 0xa, UPT ;  /* 0x0000000a0800788c */ /* 0x000fe4000bf05270 */
[----:B------:R-:W-:Y:S02]  /*1fc0*/  UIADD3.X UR23, UPT, UPT, URZ, UR29, URZ, UP1, !UPT ;  /* 0x0000001dff177290 */ /* 0x000fe40008ffe4ff */
[----:B------:R-:W-:Y:S02]  /*1fd0*/  USEL UR10, URZ, 0x1, UP0 ;  /* 0x00000001ff0a7887 */ /* 0x000fe40008000000 */
[----:B------:R-:W-:Y:S02]  /*1fe0*/  USEL UR13, UR8, URZ, UP0 ;  /* 0x000000ff080d7287 */ /* 0x000fe40008000000 */
[----:B------:R-:W-:Y:S02]  /*1ff0*/  UIADD3 UR24, UP0, UPT, UR28, 0x180, URZ ;  /* 0x000001801c187890 */ /* 0x000fe4000ff1e0ff */
[----:B------:R-:W-:Y:S01]  /*2000*/  ULEA UR8, UR13, UR6, 0x3 ;  /* 0x000000060d087291 */ /* 0x000fe2000f8e18ff */
[----:B------:R-:W-:Y:S01]  /*2010*/  LOP3.LUT R0, R0, UR10, RZ, 0x3c, !PT ;  /* 0x0000000a00007c12 */ /* 0x000fe2000f8e3cff */
[----:B------:R-:W-:Y:S02]  /*2020*/  USHF.L.U32 UR10, UR14, 0x6, URZ ;  /* 0x000000060e0a7899 */ /* 0x000fe400080006ff */
[----:B------:R-:W-:Y:S01]  /*2030*/  UIMAD UR16, UR7, 0x3c00, UR5 ;  /* 0x00003c00071078a4 */ /* 0x000fe2000f8e0205 */
[----:B-1----:R-:W-:Y:S01]  /*2040*/  SHF.L.U32 R2, R0, 0x1f, RZ ;  /* 0x0000001f00027819 */ /* 0x002fe200000006ff */
[----:B------:R-:W-:Y:S02]  /*2050*/  UIADD3.X UR25, UPT, UPT, URZ, UR29, URZ, UP0, !UPT ;  /* 0x0000001dff197290 */ /* 0x000fe400087fe4ff */
[----:B------:R-:W-:Y:S01]  /*2060*/  UIADD3 UR14, UPT, UPT, UR14, 0x1, URZ ;  /* 0x000000010e0e7890 */ /* 0x000fe2000fffe0ff */
[----:B------:R4:W1:Y:S01]  /*2070*/  SYNCS.PHASECHK.TRANS64.TRYWAIT P0, [UR8+0x50], R2 ;  /* 0x00005002ff0075a7 */ /* 0x0008620008001108 */
[----:B------:R-:W-:Y:S01]  /*2080*/  ULEA UR8, UR7, UR6, 0xc ;  /* 0x0000000607087291 */ /* 0x000fe2000f8e60ff */
[----:B------:R-:W-:Y:S01]  /*2090*/  UMOV UR30, 0x0 ;  /* 0x00000000001e7882 */ /* 0x000fe20000000000 */
[----:B------:R-:W-:Y:S02]  /*20a0*/  UMOV UR31, 0x10000000 ;  /* 0x10000000001f7882 */ /* 0x000fe40000000000 */
[----:B------:R-:W-:Y:S01]  /*20b0*/  UIADD3 UR8, UPT, UPT, UR8, 0x7a00, URZ ;  /* 0x00007a0008087890 */ /* 0x000fe2000fffe0ff */
[----:B------:R-:W-:Y:S01]  /*20c0*/  UMOV UR11, UR35 ;  /* 0x00000023000b7c82 */ /* 0x000fe20008000000 */
[----:B------:R-:W-:Y:S01]  /*20d0*/  UMOV UR12, UR36 ;  /* 0x00000024000c7c82 */ /* 0x000fe20008000000 */
[----:B------:R-:W-:Y:S01]  /*20e0*/  UMOV UR32, 0x30000 ;  /* 0x0003000000207882 */ /* 0x000fe20000000000 */
[----:B------:R-:W-:Y:S01]  /*20f0*/  UMOV UR20, UR36 ;  /* 0x0000002400147c82 */ /* 0x000fe20008000000 */
[----:B------:R-:W-:Y:S01]  /*2100*/  UMOV UR17, UR9 ;  /* 0x0000000900117c82 */ /* 0x000fe20008000000 */
[----:B------:R-:W-:Y:S01]  /*2110*/  UMOV UR18, UR10 ;  /* 0x0000000a00127c82 */ /* 0x000fe20008000000 */
[----:B------:R-:W-:Y:S02]  /*2120*/  UISETP.NE.AND UP0, UPT, UR14, UR27, UPT ;  /* 0x0000001b0e00728c */ /* 0x000fe4000bf05270 */
[----:B------:R4:W-:Y:S01]  /*2130*/  UTMALDG.3D [UR8], [UR22], desc[UR30] ;  /* 0x00001e08160075b4 */ /* 0x0009e20008011000 */
[----:B------:R-:W-:Y:S01]  /*2140*/  UMOV UR7, UR13 ;  /* 0x0000000d00077c82 */ /* 0x000fe20008000000 */
[----:B------:R4:W-:Y:S05]  /*2150*/  UTMALDG.3D.MULTICAST [UR16], [UR24], UR32, desc[UR30] ;  /* 0x00001e10180073b4 */ /* 0x0009ea0008011820 */
[----:B------:R-:W-:Y:S05]  /*2160*/  BRA.U UP0, `(.L_x_39) ;  /* 0xfffffffd004c7547 */ /* 0x000fea000b83ffff */
.L_x_33:
[C---:B---3--:R-:W-:Y:S01]  /*2170*/  LEA R3, R9.reuse, UR6, 0x3 ;  /* 0x0000000609037c11 */ /* 0x048fe2000f8e18ff */
[----:B------:R-:W-:Y:S01]  /*2180*/  NOP ;  /* 0x0000000000007918 */ /* 0x000fe20000000000 */
[----:B-1--4-:R-:W-:Y:S02]  /*2190*/  SHF.L.U32 R2, R12, 0x1f, RZ ;  /* 0x0000001f0c027819 */ /* 0x012fe400000006ff */
[----:B--2---:R-:W-:Y:S02]  /*21a0*/  LEA R4, R9, UR6, 0x4 ;  /* 0x0000000609047c11 */ /* 0x004fe4000f8e20ff */
[----:B------:R-:W1:Y:S02]  /*21b0*/  SYNCS.PHASECHK.TRANS64.TRYWAIT P0, [R3+URZ+0xc0], R2 ;  /* 0x0000c002030075a7 */ /* 0x000e6400080011ff */
[----:B-1----:R-:W-:Y:S05]  /*21c0*/  @!P0 BRA `(.L_x_40) ;  /* 0x0000008400c88947 */ /* 0x002fea0003800000 */
.L_x_122:
[----:B------:R-:W2:Y:S01]  /*21d0*/  LDS.128 R4, [R4+0x150] ;  /* 0x0001500004047984 */ /* 0x000ea20000000c00 */
[----:B------:R-:W-:Y:S01]  /*21e0*/  UISETP.GE.AND UP0, UPT, UR15, 0x1, UPT ;  /* 0x000000010f00788c */ /* 0x000fe2000bf06270 */
[----:B------:R-:W-:Y:S01]  /*21f0*/  @!PT LDS RZ, [RZ] ;  /* 0x00000000fffff984 */ /* 0x000fe20000000800 */
[----:B------:R-:W-:Y:S01]  /*2200*/  @!PT LDS RZ, [RZ] ;  /* 0x00000000fffff984 */ /* 0x000fe20000000800 */
[----:B------:R-:W-:Y:S01]  /*2210*/  @!PT LDS RZ, [RZ] ;  /* 0x00000000fffff984 */ /* 0x000fe20000000800 */
[----:B------:R-:W-:Y:S01]  /*2220*/  @!PT LDS RZ, [RZ] ;  /* 0x00000000fffff984 */ /* 0x000fe20000000800 */
[----:B------:R3:W-:Y:S06]  /*2230*/  MEMBAR.ALL.CTA ;  /* 0x0000000000007992 */ /* 0x0007ec0000008000 */
[----:B---3--:R-:W3:Y:S01]  /*2240*/  FENCE.VIEW.ASYNC.S ;  /* 0x00000000000073c6 */ /* 0x008ee20000000000 */
[----:B--2---:R-:W-:-:S13]  /*2250*/  LOP3.LUT P0, RZ, R6, 0x1, RZ, 0xc0, !PT ;  /* 0x0000000106ff7812 */ /* 0x004fda000780c0ff */
[----:B---3--:R-:W-:Y:S01]  /*2260*/  VOTEU.ANY UP1, P0 ;  /* 0x0000000000ff7886 */ /* 0x008fe20000020100 */
[----:B------:R-:W-:-:S13]  /*2270*/  PLOP3.LUT P0, PT, PT, PT, UP1, 0x80, 0x8 ;  /* 0x000000000008781c */ /* 0x000fda0003f0f018 */
[----:B-1----:R-:W-:Y:S02]  /*2280*/  @P0 LOP3.LUT R2, R5, 0xffff, RZ, 0xc0, !PT ;  /* 0x0000ffff05020812 */ /* 0x002fe400078ec0ff */
[----:B------:R-:W-:Y:S02]  /*2290*/  @P0 MOV R8, R4 ;  /* 0x0000000400080202 */ /* 0x000fe40000000f00 */
[----:B------:R-:W-:Y:S01]  /*22a0*/  @P0 R2UR UR8, R2 ;  /* 0x00000000020802ca */ /* 0x000fe200000e0000 */
[----:B------:R-:W-:Y:S01]  /*22b0*/  VIADD R2, R3, 0xd0 ;  /* 0x000000d003027836 */ /* 0x000fe20000000000 */
[----:B------:R-:W-:Y:S02]  /*22c0*/  @P0 SHF.R.U32.HI R4, RZ, 0x10, R5 ;  /* 0x00000010ff040819 */ /* 0x000fe40000011605 */
[----:B------:R-:W-:Y:S02]  /*22d0*/  @P0 R2UR UR9, R8 ;  /* 0x00000000080902ca */ /* 0x000fe400000e0000 */
[----:B------:R-:W-:-:S02]  /*22e0*/  PRMT R2, RZ, 0x654, R2 ;  /* 0x00000654ff027816 */ /* 0x000fc40000000002 */
[----:B------:R-:W-:Y:S02]  /*22f0*/  @P0 R2UR UR7, R4 ;  /* 0x00000000040702ca */ /* 0x000fe400000e0000 */
[----:B------:R1:W-:Y:S03]  /*2300*/  SYNCS.ARRIVE.TRANS64.RED.A1T0 RZ, [R2+URZ], RZ ;  /* 0x000000ff02ff79a7 */ /* 0x0003e600081004ff */
[----:B------:R-:W-:-:S04]  /*2310*/  @UP1 UMOV UR37, UR8 ;  /* 0x0000000800251c82 */ /* 0x000fc80008000000 */
[----:B------:R-:W-:-:S04]  /*2320*/  @UP1 UMOV UR38, UR9 ;  /* 0x0000000900261c82 */ /* 0x000fc80008000000 */
[----:B------:R-:W-:Y:S01]  /*2330*/  @UP1 UMOV UR36, UR7 ;  /* 0x0000000700241c82 */ /* 0x000fe20008000000 */
[----:B------:R-:W-:Y:S05]  /*2340*/  BRA.U !UP0, `(.L_x_41) ;  /* 0x0000000108d47547 */ /* 0x000fea000b800000 */
[----:B------:R-:W2:Y:S01]  /*2350*/  LDCU.128 UR16, c[0x0][0xb10] ;  /* 0x00016200ff1077ac */ /* 0x000ea20008000c00 */
[----:B------:R-:W3:Y:S01]  /*2360*/  LDCU UR12, c[0x0][0xb20] ;  /* 0x00016400ff0c77ac */ /* 0x000ee20008000800 */
[----:B------:R-:W4:Y:S01]  /*2370*/  LDCU UR20, c[0x0][0xb0c] ;  /* 0x00016180ff1477ac */ /* 0x000f220008000800 */
[----:B------:R-:W5:Y:S01]  /*2380*/  LDCU.64 UR10, c[0x0][0xb28] ;  /* 0x00016500ff0a77ac */ /* 0x000f620008000a00 */
[----:B------:R-:W-:Y:S02]  /*2390*/  UISETP.NE.AND UP3, UPT, UR15, 0x1, UPT ;  /* 0x000000010f00788c */ /* 0x000fe4000bf65270 */
[----:B--2---:R-:W-:Y:S02]  /*23a0*/  UIMAD.WIDE.U32 UR22, UR39, UR19, URZ ;  /* 0x00000013271672a5 */ /* 0x004fe4000f8e00ff */
[----:B------:R-:W-:Y:S02]  /*23b0*/  UIMAD.WIDE.U32 UR8, UR40, UR16, URZ ;  /* 0x00000010280872a5 */ /* 0x000fe4000f8e00ff */
[----:B------:R-:W-:-:S02]  /*23c0*/  UISETP.NE.AND UP0, UPT, UR18, 0x1, UPT ;  /* 0x000000011200788c */ /* 0x000fc4000bf05270 */
[----:B------:R-:W-:Y:S01]  /*23d0*/  UIMAD.WIDE.U32 UR30, UR37, UR19, URZ ;  /* 0x00000013251e72a5 */ /* 0x000fe2000f8e00ff */
[----:B------:R-:W-:Y:S02]  /*23e0*/  UMOV UR22, UR23 ;  /* 0x0000001700167c82 */ /* 0x000fe40008000000 */
[----:B------:R-:W-:Y:S01]  /*23f0*/  UMOV UR8, UR9 ;  /* 0x0000000900087c82 */ /* 0x000fe20008000000 */
[----:B---3--:R-:W-:Y:S02]  /*2400*/  USHF.R.U32.HI UR22, URZ, UR12, UR22 ;  /* 0x0000000cff167299 */ /* 0x008fe40008011616 */
[----:B------:R-:W-:Y:S02]  /*2410*/  USHF.R.U32.HI UR9, URZ, UR17, UR8 ;  /* 0x00000011ff097299 */ /* 0x000fe40008011608 */
[----:B----4-:R-:W-:Y:S02]  /*2420*/  UISETP.NE.AND UP2, UPT, UR20, 0x1, UPT ;  /* 0x000000011400788c */ /* 0x010fe4000bf45270 */
[----:B------:R-:W-:-:S02]  /*2430*/  USEL UR8, UR39, UR22, !UP0 ;  /* 0x0000001627087287 */ /* 0x000fc4000c000000 */
[----:B------:R-:W-:Y:S02]  /*2440*/  USEL UR9, UR40, UR9, !UP2 ;  /* 0x0000000928097287 */ /* 0x000fe4000d000000 */
[----:B-----5:R-:W-:Y:S01]  /*2450*/  UIMAD.WIDE.U32 UR22, UR8, UR10, URZ ;  /* 0x0000000a081672a5 */ /* 0x020fe2000f8e00ff */
[----:B------:R-:W-:Y:S01]  /*2460*/  UMOV UR7, UR31 ;  /* 0x0000001f00077c82 */ /* 0x000fe20008000000 */
[----:B------:R-:W-:Y:S02]  /*2470*/  UIMAD.WIDE.U32 UR24, UR38, UR16, URZ ;  /* 0x00000010261872a5 */ /* 0x000fe4000f8e00ff */
[----:B------:R-:W-:-:S03]  /*2480*/  UIMAD.WIDE.U32 UR30, UR9, UR10, URZ ;  /* 0x0000000a091e72a5 */ /* 0x000fc6000f8e00ff */
[----:B------:R-:W-:Y:S01]  /*2490*/  UMOV UR22, UR23 ;  /* 0x0000001700167c82 */ /* 0x000fe20008000000 */
[----:B------:R-:W-:Y:S02]  /*24a0*/  USHF.R.U32.HI UR7, URZ, UR12, UR7 ;  /* 0x0000000cff077299 */ /* 0x000fe40008011607 */
[----:B------:R-:W-:Y:S01]  /*24b0*/  @UP3 USHF.R.U32.HI UR8, URZ, UR11, UR22 ;  /* 0x0000000bff083299 */ /* 0x000fe20008011616 */
[----:B------:R-:W-:Y:S01]  /*24c0*/  UMOV UR24, UR25 ;  /* 0x0000001900187c82 */ /* 0x000fe20008000000 */
[----:B------:R-:W-:Y:S01]  /*24d0*/  UMOV UR30, UR31 ;  /* 0x0000001f001e7c82 */ /* 0x000fe20008000000 */
[----:B------:R-:W-:Y:S02]  /*24e0*/  USHF.R.U32.HI UR17, URZ, UR17, UR24 ;  /* 0x00000011ff117299 */ /* 0x000fe40008011618 */
[----:B------:R-:W-:Y:S02]  /*24f0*/  USEL UR7, UR37, UR7, !UP0 ;  /* 0x0000000725077287 */ /* 0x000fe4000c000000 */
[----:B------:R-:W-:-:S02]  /*2500*/  @UP3 USHF.R.U32.HI UR9, URZ, UR11, UR30 ;  /* 0x0000000bff093299 */ /* 0x000fc4000801161e */
[----:B------:R-:W-:Y:S02]  /*2510*/  UIMAD UR12, UR15, UR8, URZ ;  /* 0x000000080f0c72a4 */ /* 0x000fe4000f8e02ff */
[----:B------:R-:W-:Y:S02]  /*2520*/  USEL UR8, UR38, UR17, !UP2 ;  /* 0x0000001126087287 */ /* 0x000fe4000d000000 */
[----:B------:R-:W-:Y:S02]  /*2530*/  UIMAD UR14, UR15, UR9, URZ ;  /* 0x000000090f0e72a4 */ /* 0x000fe4000f8e02ff */
[----:B------:R-:W-:Y:S02]  /*2540*/  UISETP.GE.AND UP0, UPT, UR7, UR12, UPT ;  /* 0x0000000c0700728c */ /* 0x000fe4000bf06270 */
[----:B------:R-:W-:Y:S02]  /*2550*/  UIMAD.WIDE.U32 UR22, UR7, UR10, URZ ;  /* 0x0000000a071672a5 */ /* 0x000fe4000f8e00ff */
[----:B------:R-:W-:-:S02]  /*2560*/  UISETP.GE.OR UP0, UPT, UR8, UR14, UP0 ;  /* 0x0000000e0800728c */ /* 0x000fc40008706670 */
[----:B------:R-:W-:Y:S02]  /*2570*/  UIMAD.WIDE.U32 UR16, UR8, UR10, URZ ;  /* 0x0000000a081072a5 */ /* 0x000fe4000f8e00ff */
[----:B------:R-:W-:Y:S01]  /*2580*/  UIADD3 UR14, UPT, UPT, -UR7, URZ, URZ ;  /* 0x000000ff070e7290 */ /* 0x000fe2000fffe1ff */
[----:B------:R-:W-:Y:S01]  /*2590*/  UMOV UR12, UR23 ;  /* 0x00000017000c7c82 */ /* 0x000fe20008000000 */
[----:B------:R-:W-:Y:S02]  /*25a0*/  UIADD3 UR16, UPT, UPT, -UR8, URZ, URZ ;  /* 0x000000ff08107290 */ /* 0x000fe4000fffe1ff */
[----:B------:R-:W-:-:S03]  /*25b0*/  USHF.R.U32.HI UR12, URZ, UR11, UR12 ;  /* 0x0000000bff0c7299 */ /* 0x000fc6000801160c */
[----:B------:R-:W-:Y:S01]  /*25c0*/  @!UP0 UMOV UR10, UR17 ;  /* 0x00000011000a8c82 */ /* 0x000fe20008000000 */
[----:B------:R-:W-:Y:S02]  /*25d0*/  UIMAD UR14, UR18, UR14, UR37 ;  /* 0x0000000e120e72a4 */ /* 0x000fe4000f8e0225 */
[----:B------:R-:W-:Y:S02]  /*25e0*/  USEL UR12, UR7, UR12, !UP3 ;  /* 0x0000000c070c7287 */ /* 0x000fe4000d800000 */
[----:B------:R-:W-:Y:S02]  /*25f0*/  @!UP0 USHF.R.U32.HI UR10, URZ, UR11, UR10 ;  /* 0x0000000bff0a8299 */ /* 0x000fe4000801160a */
[----:B------:R-:W-:Y:S02]  /*2600*/  UIADD3 UR11, UPT, UPT, -UR12, URZ, URZ ;  /* 0x000000ff0c0b7290 */ /* 0x000fe4000fffe1ff */
[----:B------:R-:W-:Y:S02]  /*2610*/  @!UP0 USEL UR10, UR8, UR10, !UP3 ;  /* 0x0000000a080a8287 */ /* 0x000fe4000d800000 */
[----:B------:R-:W-:-:S02]  /*2620*/  UIMAD UR11, UR15, UR11, UR7 ;  /* 0x0000000b0f0b72a4 */ /* 0x000fc4000f8e0207 */
[----:B------:R-:W-:Y:S02]  /*2630*/  @!UP0 UIADD3 UR12, UPT, UPT, UR12, -UR10, URZ ;  /* 0x8000000a0c0c8290 */ /* 0x000fe4000fffe0ff */
[----:B------:R-:W-:Y:S02]  /*2640*/  @!UP0 UIMAD UR10, UR11, UR9, UR10 ;  /* 0x000000090b0a82a4 */ /* 0x000fe4000f8e020a */
[----:B------:R-:W-:Y:S02]  /*2650*/  @!UP0 UIMAD UR7, UR15, UR12, UR8 ;  /* 0x0000000c0f0782a4 */ /* 0x000fe4000f8e0208 */
[----:B------:R-:W-:Y:S02]  /*2660*/  UIMAD UR9, UR20, UR16, UR38 ;  /* 0x00000010140972a4 */ /* 0x000fe4000f8e0226 */
[----:B------:R-:W-:Y:S01]  /*2670*/  UIMAD UR37, UR7, UR18, UR14 ;  /* 0x00000012072572a4 */ /* 0x000fe2000f8e020e */
[----:B------:R-:W-:Y:S02]  /*2680*/  @!UP0 UMOV UR8, UR10 ;  /* 0x0000000a00088c82 */ /* 0x000fe40008000000 */
[----:B------:R-:W-:-:S12]  /*2690*/  UIMAD UR38, UR8, UR20, UR9 ;  /* 0x00000014082672a4 */ /* 0x000fd8000f8e0209 */
.L_x_41:
[----:B------:R-:W2:Y:S02]  /*26a0*/  LDCU UR7, c[0x0][0xb30] ;  /* 0x00016600ff0777ac */ /* 0x000ea40008000800 */
[----:B--2---:R-:W-:-:S09]  /*26b0*/  UISETP.NE.AND UP0, UPT, UR7, 0x1, UPT ;  /* 0x000000010700788c */ /* 0x004fd2000bf05270 */
[----:B------:R-:W-:Y:S05]  /*26c0*/  BRA.U UP0, `(.L_x_42) ;  /* 0x0000000100447547 */ /* 0x000fea000b800000 */
[----:B------:R-:W2:Y:S01]  /*26d0*/  LDCU.128 UR16, c[0x0][0xb10] ;  /* 0x00016200ff1077ac */ /* 0x000ea20008000c00 */
[----:B------:R-:W3:Y:S01]  /*26e0*/  LDCU UR12, c[0x0][0xb0c] ;  /* 0x00016180ff0c77ac */ /* 0x000ee20008000800 */
[----:B------:R-:W4:Y:S01]  /*26f0*/  LDCU UR14, c[0x0][0xb20] ;  /* 0x00016400ff0e77ac */ /* 0x000f220008000800 */
[----:B--2---:R-:W-:Y:S02]  /*2700*/  UIMAD.WIDE.U32 UR10, UR38, UR16, URZ ;  /* 0x00000010260a72a5 */ /* 0x004fe4000f8e00ff */
[----:B------:R-:W-:Y:S02]  /*2710*/  UIMAD.WIDE.U32 UR8, UR37, UR19, URZ ;  /* 0x00000013250872a5 */ /* 0x000fe4000f8e00ff */
[----:B---3--:R-:W-:Y:S02]  /*2720*/  UISETP.NE.AND UP2, UPT, UR12, 0x1, UPT ;  /* 0x000000010c00788c */ /* 0x008fe4000bf45270 */
[----:B------:R-:W-:Y:S01]  /*2730*/  UISETP.NE.AND UP0, UPT, UR18, 0x1, UPT ;  /* 0x000000011200788c */ /* 0x000fe2000bf05270 */
[----:B------:R-:W-:-:S02]  /*2740*/  UMOV UR10, UR11 ;  /* 0x0000000b000a7c82 */ /* 0x000fc40008000000 */
[----:B------:R-:W-:Y:S01]  /*2750*/  UMOV UR7, UR9 ;  /* 0x0000000900077c82 */ /* 0x000fe20008000000 */
[----:B------:R-:W-:Y:S02]  /*2760*/  USHF.R.U32.HI UR17, URZ, UR17, UR10 ;  /* 0x00000011ff117299 */ /* 0x000fe4000801160a */
[----:B----4-:R-:W-:Y:S02]  /*2770*/  USHF.R.U32.HI UR7, URZ, UR14, UR7 ;  /* 0x0000000eff077299 */ /* 0x010fe40008011607 */
[----:B------:R-:W-:Y:S02]  /*2780*/  USEL UR8, UR38, UR17, !UP2 ;  /* 0x0000001126087287 */ /* 0x000fe4000d000000 */
[----:B------:R-:W-:-:S04]  /*2790*/  USEL UR7, UR37, UR7, !UP0 ;  /* 0x0000000725077287 */ /* 0x000fc8000c000000 */
[----:B------:R-:W-:Y:S02]  /*27a0*/  UIADD3 UR9, UPT, UPT, UR8, -UR7, URZ ;  /* 0x8000000708097290 */ /* 0x000fe4000fffe0ff */
[----:B------:R-:W-:Y:S02]  /*27b0*/  UIADD3 UR7, UPT, UPT, -UR8, UR7, URZ ;  /* 0x0000000708077290 */ /* 0x000fe4000fffe1ff */
[----:B------:R-:W-:Y:S02]  /*27c0*/  UIMAD UR37, UR9, UR18, UR37 ;  /* 0x00000012092572a4 */ /* 0x000fe4000f8e0225 */
[----:B------:R-:W-:-:S12]  /*27d0*/  UIMAD UR38, UR7, UR12, UR38 ;  /* 0x0000000c072672a4 */ /* 0x000fd8000f8e0226 */
.L_x_42:
[----:B------:R-:W2:Y:S04]  /*27e0*/  LDL R3, [R1+0x4] ;  /* 0x0000040001037983 */ /* 0x000ea80000100800 */
[----:B-1----:R-:W3:Y:S01]  /*27f0*/  LDL R2, [R1] ;  /* 0x0000000001027983 */ /* 0x002ee20000100800 */
[----:B------:R-:W-:Y:S02]  /*2800*/  PLOP3.LUT P1, PT, PT, PT, PT, 0x80, 0x8 ;  /* 0x000000000008781c */ /* 0x000fe40003f2f070 */
[----:B--2---:R-:W-:Y:S02]  /*2810*/  R2UR UR8, R3 ;  /* 0x00000000030872ca */ /* 0x004fe400000e0000 */
[----:B---3--:R-:W-:Y:S01]  /*2820*/  R2UR UR7, R2 ;  /* 0x00000000020772ca */ /* 0x008fe200000e0000 */
[----:B------:R-:W-:-:S05]  /*2830*/  VIADD R2, R9, 0x1 ;  /* 0x0000000109027836 */ /* 0x000fca0000000000 */
[----:B------:R-:W-:-:S05]  /*2840*/  ISETP.NE.AND P0, PT, R2, 0x2, PT ;  /* 0x000000020200780c */ /* 0x000fca0003f05270 */
[----:B------:R-:W-:Y:S01]  /*2850*/  UIADD3 UR8, UPT, UPT, UR38, UR8, URZ ;  /* 0x0000000826087290 */ /* 0x000fe2000fffe0ff */
[----:B------:R-:W-:Y:S02]  /*2860*/  SEL R3, RZ, 0x1, P0 ;  /* 0x00000001ff037807 */ /* 0x000fe40000000000 */
[----:B------:R-:W-:Y:S01]  /*2870*/  SEL R9, R2, RZ, P0 ;  /* 0x000000ff02097207 */ /* 0x000fe20000000000 */
[----:B------:R-:W-:Y:S01]  /*2880*/  UIADD3 UR7, UPT, UPT, UR37, UR7, URZ ;  /* 0x0000000725077290 */ /* 0x000fe2000fffe0ff */
[----:B------:R-:W-:Y:S01]  /*2890*/  LOP3.LUT R12, R12, R3, RZ, 0x3c, !PT ;  /* 0x000000030c0c7212 */ /* 0x000fe200078e3cff */
[----:B------:R-:W-:-:S04]  /*28a0*/  IMAD.U32 R244, RZ, RZ, UR8 ;  /* 0x00000008fff47e24 */ /* 0x000fc8000f8e00ff */
[----:B------:R-:W-:Y:S01]  /*28b0*/  IMAD.U32 R243, RZ, RZ, UR7 ;  /* 0x00000007fff37e24 */ /* 0x000fe2000f8e00ff */
[----:B------:R-:W-:Y:S06]  /*28c0*/  BRA.U UP1, `(.L_x_43) ;  /* 0xfffffff101407547 */ /* 0x000fec000b83ffff */
[----:B------:R-:W-:Y:S01]  /*28d0*/  UIADD3 UR7, UPT, UPT, UR6, 0x50, URZ ;  /* 0x0000005006077890 */ /* 0x000fe2000fffe0ff */
[----:B------:R-:W-:-:S03]  /*28e0*/  SHF.L.U32 R2, R0, 0x1f, RZ ;  /* 0x0000001f00027819 */ /* 0x000fc600000006ff */
[----:B------:R-:W-:-:S09]  /*28f0*/  ULEA UR4, UR13, UR7, 0x3 ;  /* 0x000000070d047291 */ /* 0x000fd2000f8e18ff */
[----:B------:R-:W1:Y:S02]  /*2900*/  SYNCS.PHASECHK.TRANS64.TRYWAIT P0, [UR4], R2 ;  /* 0x00000002ff0075a7 */ /* 0x000e640008001104 */
[----:B-1----:R-:W-:Y:S05]  /*2910*/  @!P0 BRA `(.L_x_44) ;  /* 0x0000008000088947 */ /* 0x002fea0003800000 */
.L_x_124:
[----:B------:R-:W-:-:S04]  /*2920*/  UIADD3 UR4, UPT, UPT, UR13, 0x1, URZ ;  /* 0x000000010d047890 */ /* 0x000fc8000fffe0ff */
[----:B------:R-:W-:-:S04]  /*2930*/  UISETP.NE.AND UP0, UPT, UR4, 0xa, UPT ;  /* 0x0000000a0400788c */ /* 0x000fc8000bf05270 */
[----:B------:R-:W-:Y:S02]  /*2940*/  USEL UR6, URZ, 0x1, UP0 ;  /* 0x00000001ff067887 */ /* 0x000fe40008000000 */
[----:B------:R-:W-:-:S04]  /*2950*/  USEL UR4, UR4, URZ, UP0 ;  /* 0x000000ff04047287 */ /* 0x000fc80008000000 */
[----:B------:R-:W-:Y:S01]  /*2960*/  ULEA UR5, UR4, UR7, 0x3 ;  /* 0x0000000704057291 */ /* 0x000fe2000f8e18ff */
[----:B------:R-:W-:-:S04]  /*2970*/  LOP3.LUT R0, R0, UR6, RZ, 0x3c, !PT ;  /* 0x0000000600007c12 */ /* 0x000fc8000f8e3cff */
[----:B-1----:R-:W-:-:S04]  /*2980*/  SHF.L.U32 R2, R0, 0x1f, RZ ;  /* 0x0000001f00027819 */ /* 0x002fc800000006ff */
[----:B------:R-:W1:Y:S02]  /*2990*/  SYNCS.PHASECHK.TRANS64.TRYWAIT P0, [UR5], R2 ;  /* 0x00000002ff0075a7 */ /* 0x000e640008001105 */
[----:B-1----:R-:W-:Y:S05]  /*29a0*/  @!P0 BRA `(.L_x_45) ;  /* 0x0000007c00fc8947 */ /* 0x002fea0003800000 */
.L_x_126:
        /* <DEDUP_REMOVED lines=9> */
.L_x_128:
        /* <DEDUP_REMOVED lines=9> */
.L_x_130:
        /* <DEDUP_REMOVED lines=9> */
.L_x_132:
        /* <DEDUP_REMOVED lines=9> */
.L_x_134:
        /* <DEDUP_REMOVED lines=9> */
.L_x_136:
        /* <DEDUP_REMOVED lines=9> */
.L_x_138:
        /* <DEDUP_REMOVED lines=9> */
.L_x_140:
[----:B------:R-:W-:-:S04]  /*2da0*/  UIADD3 UR4, UPT, UPT, UR4, 0x1, URZ ;  /* 0x0000000104047890 */ /* 0x000fc8000fffe0ff */
[----:B------:R-:W-:-:S04]  /*2db0*/  UISETP.NE.AND UP0, UPT, UR4, 0xa, UPT ;  /* 0x0000000a0400788c */ /* 0x000fc8000bf05270 */
[----:B------:R-:W-:Y:S02]  /*2dc0*/  USEL UR5, URZ, 0x1, UP0 ;  /* 0x00000001ff057887 */ /* 0x000fe40008000000 */
[----:B------:R-:W-:-:S04]  /*2dd0*/  USEL UR4, UR4, URZ, UP0 ;  /* 0x000000ff04047287 */ /* 0x000fc80008000000 */
[----:B------:R-:W-:Y:S01]  /*2de0*/  ULEA UR4, UR4, UR7, 0x3 ;  /* 0x0000000704047291 */ /* 0x000fe2000f8e18ff */
[----:B-1----:R-:W-:-:S04]  /*2df0*/  LOP3.LUT R2, R0, UR5, RZ, 0x3c, !PT ;  /* 0x0000000500027c12 */ /* 0x002fc8000f8e3cff */
[----:B------:R-:W-:Y:S01]  /*2e00*/  SHF.L.U32 R2, R2, 0x1f, RZ ;  /* 0x0000001f02027819 */ /* 0x000fe200000006ff */
[----:B------:R-:W-:-:S07]  /*2e10*/  IMAD.U32 R0, RZ, RZ, UR4 ;  /* 0x00000004ff007e24 */ /* 0x000fce000f8e00ff */
.L_x_53:
[----:B-1----:R1:W2:Y:S02]  /*2e20*/  SYNCS.PHASECHK.TRANS64.TRYWAIT P0, [R0+URZ], R2 ;  /* 0x00000002000075a7 */ /* 0x0022a400080011ff */
[----:B--2---:R-:W-:Y:S05]  /*2e30*/  @!P0 NANOSLEEP.SYNCS 0x989680 ;  /* 0x009896800000895d */ /* 0x004fea0003900000 */
[----:B------:R-:W2:Y:S02]  /*2e40*/  @!P0 SYNCS.PHASECHK.TRANS64 P0, [R0+URZ], R2 ;  /* 0x00000002000085a7 */ /* 0x000ea400080010ff */
[----:B--2---:R-:W-:Y:S05]  /*2e50*/  @P0 EXIT ;  /* 0x000000000000094d */ /* 0x004fea0003800000 */
[----:B------:R-:W-:Y:S05]  /*2e60*/  BRA `(.L_x_53) ;  /* 0xfffffffc00ec7947 */ /* 0x000fea000383ffff */
.L_x_23:
[----:B------:R-:W-:-:S04]  /*2e70*/  UISETP.NE.AND UP0, UPT, UR46, URZ, UPT ;  /* 0x000000ff2e00728c */ /* 0x000fc8000bf05270 */
[----:B------:R-:W-:-:S09]  /*2e80*/  UISETP.NE.OR UP0, UPT, UR14, 0x1, UP0 ;  /* 0x000000010e00788c */ /* 0x000fd20008705670 */
[----:B------:R-:W-:Y:S05]  /*2e90*/  BRA.U UP0, `(.L_x_54) ;  /* 0x0000000500507547 */ /* 0x000fea000b800000 */
[----:B------:R-:W-:Y:S01]  /*2ea0*/  HFMA2 R9, -RZ, RZ, 0, 0 ;  /* 0x00000000ff097431 */ /* 0x000fe200000001ff */
[----:B------:R-:W-:Y:S01]  /*2eb0*/  ISETP.GE.U32.AND P2, PT, R14, 0x2, PT ;  /* 0x000000020e00780c */ /* 0x000fe20003f46070 */
[----:B------:R-:W-:Y:S01]  /*2ec0*/  IMAD.MOV.U32 R10, RZ, RZ, 0x1 ;  /* 0x00000001ff0a7424 */ /* 0x000fe200078e00ff */
[----:B--2---:R-:W-:Y:S01]  /*2ed0*/  MOV R4, RZ ;  /* 0x000000ff00047202 */ /* 0x004fe20000000f00 */
[----:B------:R-:W-:Y:S01]  /*2ee0*/  IMAD.MOV.U32 R12, RZ, RZ, RZ ;  /* 0x000000ffff0c7224 */ /* 0x000fe200078e00ff */
[----:B------:R-:W-:Y:S01]  /*2ef0*/  UMOV UR4, 0x400 ;  /* 0x0000040000047882 */ /* 0x000fe20000000000 */
[----:B------:R-:W-:Y:S01]  /*2f00*/  IMAD.MOV.U32 R11, RZ, RZ, RZ ;  /* 0x000000ffff0b7224 */ /* 0x000fe200078e00ff */
[----:B------:R-:W-:Y:S01]  /*2f10*/  ULEA UR6, UR46, UR4, 0x18 ;  /* 0x000000042e067291 */ /* 0x000fe2000f8ec0ff */
[----:B------:R-:W-:-:S11]  /*2f20*/  UMOV UR5, URZ ;  /* 0x000000ff00057c82 */ /* 0x000fd60008000000 */
.L_x_58:
[----:B------:R-:W-:Y:S02]  /*2f30*/  LEA R0, R4, UR6, 0x3 ;  /* 0x0000000604007c11 */ /* 0x000fe4000f8e18ff */
[----:B------:R-:W-:-:S03]  /*2f40*/  SHF.L.U32 R2, R11, 0x1f, RZ ;  /* 0x0000001f0b027819 */ /* 0x000fc600000006ff */
[----:B------:R-:W-:Y:S01]  /*2f50*/  VIADD R3, R0, 0x130 ;  /* 0x0000013000037836 */ /* 0x000fe20000000000 */
[----:B------:R-:W2:Y:S02]  /*2f60*/  SYNCS.PHASECHK.TRANS64.TRYWAIT P0, [R0+URZ+0x120], R2 ;  /* 0x00012002000075a7 */ /* 0x000ea400080011ff */
[----:B--2---:R-:W-:Y:S05]  /*2f70*/  @!P0 BRA `(.L_x_55) ;  /* 0x0000007c00488947 */ /* 0x004fea0003800000 */
.L_x_141:
[----:B------:R-:W-:Y:S01]  /*2f80*/  ULEA UR4, UR5, UR6, 0x3 ;  /* 0x0000000605047291 */ /* 0x000fe2000f8e18ff */
[----:B--2---:R-:W-:Y:S01]  /*2f90*/  PRMT R0, RZ, 0x654, R3 ;  /* 0x00000654ff007816 */ /* 0x004fe20000000003 */
[----:B------:R-:W-:Y:S01]  /*2fa0*/  @!P2 IMAD.MOV.U32 R5, RZ, RZ, 0x10 ;  /* 0x00000010ff05a424 */ /* 0x000fe200078e00ff */
[----:B------:R-:W-:Y:S01]  /*2fb0*/  SHF.L.U32 R2, R10, 0x1f, RZ ;  /* 0x0000001f0a027819 */ /* 0x000fe200000006ff */
[----:B------:R-:W-:Y:S01]  /*2fc0*/  UIADD3 UR7, UPT, UPT, UR4, 0xc0, URZ ;  /* 0x000000c004077890 */ /* 0x000fe2000fffe0ff */
[----:B------:R2:W-:Y:S04]  /*2fd0*/  SYNCS.ARRIVE.TRANS64.RED.A1T0 RZ, [R0+URZ], RZ ;  /* 0x000000ff00ff79a7 */ /* 0x0005e800081004ff */
[----:B------:R-:W3:Y:S01]  /*2fe0*/  SYNCS.PHASECHK.TRANS64.TRYWAIT P0, [UR4+0xd0], R2 ;  /* 0x0000d002ff0075a7 */ /* 0x000ee20008001104 */
[----:B--2---:R-:W-:-:S05]  /*2ff0*/  IMAD.U32 R0, RZ, RZ, UR7 ;  /* 0x00000007ff007e24 */ /* 0x004fca000f8e00ff */
[----:B------:R-:W-:Y:S01]  /*3000*/  PRMT R0, R14, 0x654, R0 ;  /* 0x000006540e007816 */ /* 0x000fe20000000000 */
[----:B---3--:R-:W-:Y:S06]  /*3010*/  @!P0 BRA `(.L_x_56) ;  /* 0x0000007c00348947 */ /* 0x008fec0003800000 */
.L_x_143:
[----:B------:R-:W-:Y:S01]  /*3020*/  ULEA UR8, UR5, UR6, 0x4 ;  /* 0x0000000605087291 */ /* 0x000fe2000f8e20ff */
[----:B------:R-:W-:Y:S01]  /*3030*/  SEL R13, R0, R13, !P2 ;  /* 0x0000000d000d7207 */ /* 0x000fe20005000000 */
[----:B------:R-:W-:Y:S01]  /*3040*/  UIADD3 UR9, UPT, UPT, UR4, 0xc0, URZ ;  /* 0x000000c004097890 */ /* 0x000fe2000fffe0ff */
[----:B------:R-:W-:Y:S01]  /*3050*/  LEA R0, R9, UR6, 0x3 ;  /* 0x0000000609007c11 */ /* 0x000fe2000f8e18ff */
[----:B------:R-:W-:Y:S01]  /*3060*/  UIADD3 UR8, UPT, UPT, UR8, 0x150, URZ ;  /* 0x0000015008087890 */ /* 0x000fe2000fffe0ff */
[----:B--2---:R-:W-:Y:S01]  /*3070*/  SHF.L.U32 R2, R12, 0x1f, RZ ;  /* 0x0000001f0c027819 */ /* 0x004fe200000006ff */
[----:B------:R2:W-:Y:S01]  /*3080*/  @!P2 SYNCS.ARRIVE.TRANS64.RED RZ, [R13+URZ], R5 ;  /* 0x000000050dffa9a7 */ /* 0x0005e200080004ff */
[----:B------:R-:W-:Y:S01]  /*3090*/  UIADD3 UR4, UPT, UPT, UR5, 0x1, URZ ;  /* 0x0000000105047890 */ /* 0x000fe2000fffe0ff */
[----:B------:R-:W-:-:S03]  /*30a0*/  VIADD R8, R4, 0x1 ;  /* 0x0000000104087836 */ /* 0x000fc60000000000 */
[----:B------:R-:W-:Y:S02]  /*30b0*/  UISETP.NE.AND UP0, UPT, UR4, 0x2, UPT ;  /* 0x000000020400788c */ /* 0x000fe4000bf05270 */
[----:B------:R-:W-:Y:S06]  /*30c0*/  UGETNEXTWORKID.BROADCAST [UR8], [UR9] ;  /* 0x00000000080073ca */ /* 0x000fec0008000100 */
[----:B------:R-:W-:Y:S01]  /*30d0*/  USEL UR7, URZ, 0x1, UP0 ;  /* 0x00000001ff077887 */ /* 0x000fe20008000000 */
[----:B------:R-:W-:Y:S01]  /*30e0*/  ISETP.NE.AND P0, PT, R8, 0x2, PT ;  /* 0x000000020800780c */ /* 0x000fe20003f05270 */
[----:B------:R-:W-:Y:S01]  /*30f0*/  USEL UR5, UR4, URZ, UP0 ;  /* 0x000000ff04057287 */ /* 0x000fe20008000000 */
[----:B------:R-:W3:Y:S03]  /*3100*/  SYNCS.PHASECHK.TRANS64.TRYWAIT P1, [R0+URZ+0xc0], R2 ;  /* 0x0000c002000075a7 */ /* 0x000ee600080211ff */
[----:B------:R-:W-:Y:S01]  /*3110*/  LOP3.LUT R10, R10, UR7, RZ, 0x3c, !PT ;  /* 0x000000070a0a7c12 */ /* 0x000fe2000f8e3cff */
[----:B--23--:R-:W-:Y:S07]  /*3120*/  @!P1 BRA `(.L_x_57) ;  /* 0x0000007c00089947 */ /* 0x00cfee0003800000 */
.L_x_144:
[----:B--2---:R-:W-:Y:S01]  /*3130*/  LEA R2, R9, UR6, 0x4 ;  /* 0x0000000609027c11 */ /* 0x004fe2000f8e20ff */
[----:B------:R-:W-:-:S04]  /*3140*/  VIADD R0, R0, 0xd0 ;  /* 0x000000d000007836 */ /* 0x000fc80000000000 */
[----:B------:R2:W3:Y:S01]  /*3150*/  LDS.128 R4, [R2+0x150] ;  /* 0x0001500002047984 */ /* 0x0004e20000000c00 */
[----:B------:R-:W-:Y:S01]  /*3160*/  PRMT R0, RZ, 0x654, R0 ;  /* 0x00000654ff007816 */ /* 0x000fe20000000000 */
[----:B------:R-:W-:Y:S01]  /*3170*/  @!PT LDS RZ, [RZ] ;  /* 0x00000000fffff984 */ /* 0x000fe20000000800 */
[----:B------:R-:W-:Y:S01]  /*3180*/  @!PT LDS RZ, [RZ] ;  /* 0x00000000fffff984 */ /* 0x000fe20000000800 */
[----:B------:R-:W-:Y:S01]  /*3190*/  @!PT LDS RZ, [RZ] ;  /* 0x00000000fffff984 */ /* 0x000fe20000000800 */
[----:B------:R-:W-:Y:S01]  /*31a0*/  @!PT LDS RZ, [RZ] ;  /* 0x00000000fffff984 */ /* 0x000fe20000000800 */
[----:B------:R4:W-:Y:S06]  /*31b0*/  MEMBAR.ALL.CTA ;  /* 0x0000000000007992 */ /* 0x0009ec0000008000 */
[----:B----4-:R-:W4:Y:S01]  /*31c0*/  FENCE.VIEW.ASYNC.S ;  /* 0x00000000000073c6 */ /* 0x010f220000000000 */
[----:B--2---:R-:W-:-:S04]  /*31d0*/  SEL R2, RZ, 0x1, P0 ;  /* 0x00000001ff027807 */ /* 0x004fc80000000000 */
[----:B------:R-:W-:Y:S01]  /*31e0*/  LOP3.LUT R11, R11, R2, RZ, 0x3c, !PT ;  /* 0x000000020b0b7212 */ /* 0x000fe200078e3cff */
[----:B----4-:R2:W-:Y:S01]  /*31f0*/  SYNCS.ARRIVE.TRANS64.RED.A1T0 RZ, [R0+URZ], RZ ;  /* 0x000000ff00ff79a7 */ /* 0x0105e200081004ff */
[----:B---3--:R-:W-:Y:S02]  /*3200*/  LOP3.LUT P3, RZ, R6, 0x1, RZ, 0xc0, !PT ;  /* 0x0000000106ff7812 */ /* 0x008fe4000786c0ff */
[----:B------:R-:W-:Y:S01]  /*3210*/  SEL R4, R8, RZ, P0 ;  /* 0x000000ff08047207 */ /* 0x000fe20000000000 */
[----:B--2---:R-:W-:-:S05]  /*3220*/  VIADD R0, R9, 0x1 ;  /* 0x0000000109007836 */ /* 0x004fca0000000000 */
[----:B------:R-:W-:-:S04]  /*3230*/  ISETP.NE.AND P1, PT, R0, 0x2, PT ;  /* 0x000000020000780c */ /* 0x000fc80003f25270 */
[----:B------:R-:W-:Y:S02]  /*3240*/  SEL R3, RZ, 0x1, P1 ;  /* 0x00000001ff037807 */ /* 0x000fe40000800000 */
[----:B------:R-:W-:Y:S02]  /*3250*/  SEL R9, R0, RZ, P1 ;  /* 0x000000ff00097207 */ /* 0x000fe40000800000 */
[----:B------:R-:W-:Y:S01]  /*3260*/  LOP3.LUT R12, R12, R3, RZ, 0x3c, !PT ;  /* 0x000000030c0c7212 */ /* 0x000fe200078e3cff */
[----:B------:R-:W-:Y:S06]  /*3270*/  @P3 BRA `(.L_x_58) ;  /* 0xfffffffc002c3947 */ /* 0x000fec000383ffff */
[----:B------:R-:W-:Y:S01]  /*3280*/  ULEA UR4, UR5, UR6, 0x3 ;  /* 0x0000000605047291 */ /* 0x000fe2000f8e18ff */
[----:B------:R-:W-:-:S08]  /*3290*/  SHF.L.U32 R0, R10, 0x1f, RZ ;  /* 0x0000001f0a007819 */ /* 0x000fd000000006ff */
[----:B------:R-:W2:Y:S02]  /*32a0*/  SYNCS.PHASECHK.TRANS64 P0, [UR4+0xd0], R0 ;  /* 0x0000d000ff0075a7 */ /* 0x000ea40008001004 */
[----:B--2---:R-:W-:Y:S05]  /*32b0*/  @P0 BRA `(.L_x_59) ;  /* 0x0000000000080947 */ /* 0x004fea0003800000 */
[----:B------:R-:W2:Y:S02]  /*32c0*/  SYNCS.PHASECHK.TRANS64.TRYWAIT P0, [UR4+0xd0], R0 ;  /* 0x0000d000ff0075a7 */ /* 0x000ea40008001104 */
[----:B--2---:R-:W-:Y:S05]  /*32d0*/  @!P0 BRA `(.L_x_60) ;  /* 0x0000007800b08947 */ /* 0x004fea0003800000 */
.L_x_59:
[----:B------:R-:W-:-:S04]  /*32e0*/  UIADD3 UR7, UPT, UPT, UR5, 0x1, URZ ;  /* 0x0000000105077890 */ /* 0x000fc8000fffe0ff */
[----:B------:R-:W-:-:S04]  /*32f0*/  UISETP.NE.AND UP0, UPT, UR7, 0x2, UPT ;  /* 0x000000020700788c */ /* 0x000fc8000bf05270 */
[----:B------:R-:W-:Y:S02]  /*3300*/  USEL UR8, URZ, 0x1, UP0 ;  /* 0x00000001ff087887 */ /* 0x000fe40008000000 */
[----:B------:R-:W-:-:S04]  /*3310*/  USEL UR7, UR7, URZ, UP0 ;  /* 0x000000ff07077287 */ /* 0x000fc80008000000 */
[----:B------:R-:W-:Y:S01]  /*3320*/  ULEA UR7, UR7, UR6, 0x3 ;  /* 0x0000000607077291 */ /* 0x000fe2000f8e18ff */
[----:B--2---:R-:W-:-:S04]  /*3330*/  LOP3.LUT R2, R10, UR8, RZ, 0x3c, !PT ;  /* 0x000000080a027c12 */ /* 0x004fc8000f8e3cff */
[----:B------:R-:W-:-:S04]  /*3340*/  SHF.L.U32 R0, R2, 0x1f, RZ ;  /* 0x0000001f02007819 */ /* 0x000fc800000006ff */
[----:B------:R-:W2:Y:S02]  /*3350*/  SYNCS.PHASECHK.TRANS64 P0, [UR7+0xd0], R0 ;  /* 0x0000d000ff0075a7 */ /* 0x000ea40008001007 */
[----:B-12---:R-:W-:Y:S05]  /*3360*/  @P0 EXIT ;  /* 0x000000000000094d */ /* 0x006fea0003800000 */
[----:B------:R-:W-:Y:S02]  /*3370*/  SHF.L.U32 R2, R2, 0x1f, RZ ;  /* 0x0000001f02027819 */ /* 0x000fe400000006ff */
[----:B------:R-:W-:-:S07]  /*3380*/  MOV R0, UR7 ;  /* 0x0000000700007c02 */ /* 0x000fce0008000f00 */
.L_x_61:
[----:B-1----:R1:W2:Y:S02]  /*3390*/  SYNCS.PHASECHK.TRANS64.TRYWAIT P0, [R0+URZ+0xd0], R2 ;  /* 0x0000d002000075a7 */ /* 0x0022a400080011ff */
[----:B--2---:R-:W-:Y:S05]  /*33a0*/  @!P0 NANOSLEEP.SYNCS 0x989680 ;  /* 0x009896800000895d */ /* 0x004fea0003900000 */
[----:B------:R-:W2:Y:S02]  /*33b0*/  @!P0 SYNCS.PHASECHK.TRANS64 P0, [R0+URZ+0xd0], R2 ;  /* 0x0000d002000085a7 */ /* 0x000ea400080010ff */
[----:B--2---:R-:W-:Y:S05]  /*33c0*/  @P0 EXIT ;  /* 0x000000000000094d */ /* 0x004fea0003800000 */
[----:B------:R-:W-:Y:S05]  /*33d0*/  BRA `(.L_x_61) ;  /* 0xfffffffc00ec7947 */ /* 0x000fea000383ffff */
.L_x_54:
[----:B------:R-:W-:Y:S05]  /*33e0*/  BRA.U UP5, `(.L_x_62) ;  /* 0x0000000d059c7547 */ /* 0x000fea000b800000 */
[----:B------:R-:W-:Y:S01]  /*33f0*/  UMOV UR4, 0x40 ;  /* 0x0000004000047882 */ /* 0x000fe20000000000 */
[----:B------:R-:W-:Y:S01]  /*3400*/  NOP ;  /* 0x0000000000007918 */ /* 0x000fe20000000000 */
[----:B------:R-:W-:Y:S01]  /*3410*/  ULEA UR5, UR46, UR4, 0x18 ;  /* 0x000000042e057291 */ /* 0x000fe2000f8ec0ff */
[----:B------:R-:W-:Y:S02]  /*3420*/  UMOV UR6, 0x400 ;  /* 0x0000040000067882 */ /* 0x000fe40000000000 */
[----:B------:R-:W-:-:S06]  /*3430*/  ULEA UR6, UR46, UR6, 0x18 ;  /* 0x000000062e067291 */ /* 0x000fcc000f8ec0ff */
[----:B------:R-:W3:Y:S02]  /*3440*/  LDS.U8 R0, [UR5+0x1c] ;  /* 0x00001c05ff007984 */ /* 0x000ee40008000000 */
[----:B---3--:R-:W-:-:S13]  /*3450*/  ISETP.NE.AND P0, PT, R0, RZ, PT ;  /* 0x000000ff0000720c */ /* 0x008fda0003f05270 */
[----:B------:R-:W-:Y:S05]  /*3460*/  @P0 BRA `(.L_x_63) ;  /* 0x0000000000580947 */ /* 0x000fea0003800000 */
[----:B------:R-:W-:-:S13]  /*3470*/  ELECT P0, URZ, PT ;  /* 0x0000000000ff782f */ /* 0x000fda0003800000 */
[----:B------:R-:W-:Y:S05]  /*3480*/  @!P0 BRA `(.L_x_64) ;  /* 0x0000000000608947 */ /* 0x000fea0003800000 */
[----:B------:R-:W-:Y:S01]  /*3490*/  UMOV UR4, 0x10 ;  /* 0x0000001000047882 */ /* 0x000fe20000000000 */
[----:B------:R-:W-:Y:S01]  /*34a0*/  HFMA2 R2, -RZ, RZ, 0, 5.9604644775390625e-08 ;  /* 0x00000001ff027431 */ /* 0x000fe200000001ff */
[----:B--2---:R-:W-:-:S03]  /*34b0*/  MOV R4, 0xffff ;  /* 0x0000ffff00047802 */ /* 0x004fc60000000f00 */
[----:B------:R-:W-:Y:S04]  /*34c0*/  DEPBAR.LE SB2, 0x36 ;  /* 0x0000ad800000791a */ /* 0x000fe80000000000 */
[----:B------:R-:W2:Y:S02]  /*34d0*/  UTCATOMSWS.FIND_AND_SET.ALIGN UP0, UR4, UR4 ;  /* 0x00000004000475e3 */ /* 0x000ea40008000800 */
[----:B--2---:R-:W-:Y:S01]  /*34e0*/  MOV R0, UR4 ;  /* 0x0000000400007c02 */ /* 0x004fe20008000f00 */
[----:B------:R-:W-:Y:S06]  /*34f0*/  BRA.U UP0, `(.L_x_65) ;  /* 0x0000000100187547 */ /* 0x000fec000b800000 */
.L_x_66:
[----:B------:R-:W-:Y:S05]  /*3500*/  NANOSLEEP 0x64 ;  /* 0x000000640000795d */ /* 0x000fea0003800000 */
[----:B------:R-:W-:-:S05]  /*3510*/  UMOV UR4, 0x10 ;  /* 0x0000001000047882 */ /* 0x000fca0000000000 */
[----:B------:R-:W-:Y:S04]  /*3520*/  DEPBAR.LE SB2, 0x36 ;  /* 0x0000ad800000791a */ /* 0x000fe80000000000 */
[----:B------:R-:W2:Y:S02]  /*3530*/  UTCATOMSWS.FIND_AND_SET.ALIGN UP0, UR4, UR4 ;  /* 0x00000004000475e3 */ /* 0x000ea40008000800 */
[----:B--2---:R-:W-:Y:S01]  /*3540*/  MOV R0, UR4 ;  /* 0x0000000400007c02 */ /* 0x004fe20008000f00 */
[----:B------:R-:W-:Y:S05]  /*3550*/  BRA.U !UP0, `(.L_x_66) ;  /* 0xfffffffd08e87547 */ /* 0x000fea000b83ffff */
.L_x_65:
[-C--:B------:R-:W-:Y:S02]  /*3560*/  SHF.L.U32 R4, R4, R0.reuse, RZ ;  /* 0x0000000004047219 */ /* 0x080fe400000006ff */
[----:B------:R-:W-:Y:S01]  /*3570*/  SHF.L.U32 R2, R2, R0, RZ ;  /* 0x0000000002027219 */ /* 0x000fe200000006ff */
[----:B------:R-:W-:Y:S02]  /*3580*/  IMAD.SHL.U32 R0, R0, 0x20, RZ ;  /* 0x0000002000007824 */ /* 0x000fe400078e00ff */
[----:B------:R3:W-:Y:S04]  /*3590*/  ATOMS.OR RZ, [UR5+0x14], R4 ;  /* 0x00001404ffff798c */ /* 0x0007e8000b000005 */
[----:B------:R3:W-:Y:S04]  /*35a0*/  ATOMS.OR RZ, [UR5+0x18], R2 ;  /* 0x00001802ffff798c */ /* 0x0007e8000b000005 */
[----:B------:R3:W-:Y:S01]  /*35b0*/  STS [UR6+0x170], R0 ;  /* 0x00017000ff007988 */ /* 0x0007e20008000806 */
[----:B------:R-:W-:Y:S05]  /*35c0*/  BRA `(.L_x_64) ;  /* 0x0000000000107947 */ /* 0x000fea0003800000 */
.L_x_63:
[----:B------:R-:W-:Y:S02]  /*35d0*/  MOV R0, 0xffffffff ;  /* 0xffffffff00007802 */ /* 0x000fe40000000f00 */
[----:B--2---:R-:W-:-:S03]  /*35e0*/  MOV R4, 0x3610 ;  /* 0x0000361000047802 */ /* 0x004fc60000000f00 */
[----:B------:R2:W-:Y:S04]  /*35f0*/  STS [UR6+0x170], R0 ;  /* 0x00017000ff007988 */ /* 0x0005e80008000806 */
[----:B-12---:R-:W-:Y:S05]  /*3600*/  CALL.REL.NOINC `($__internal_1_$__cuda_sm10x_tcgen05_guardrail_trap_phase_invalid_during_alloc) ;  /* 0x0000007c00387944 */ /* 0x006fea0003c00000 */
.L_x_64:
[----:B------:R-:W-:Y:S05]  /*3610*/  WARPSYNC.ALL ;  /* 0x0000000000007948 */ /* 0x000fea0003800000 */
[----:B------:R-:W4:Y:S01]  /*3620*/  S2UR UR4, SR_CgaCtaId ;  /* 0x00000000000479c3 */ /* 0x000f220000008800 */
[----:B------:R-:W-:Y:S01]  /*3630*/  UMOV UR18, 0x400 ;  /* 0x0000040000127882 */ /* 0x000fe20000000000 */
[----:B------:R-:W-:-:S06]  /*3640*/  NOP ;  /* 0x0000000000007918 */ /* 0x000fcc0000000000 */
[----:B------:R-:W-:Y:S06]  /*3650*/  BAR.ARV 0x6, 0xa0 ;  /* 0x0182800000007b1d */ /* 0x000fec0000002000 */
[----:B------:R-:W5:Y:S01]  /*3660*/  LDCU UR5, c[0x0][0x38c] ;  /* 0x00007180ff0577ac */ /* 0x000f620008000800 */
[----:B---3--:R-:W-:Y:S01]  /*3670*/  LOP3.LUT R0, R3, 0xffff, RZ, 0xc0, !PT ;  /* 0x0000ffff03007812 */ /* 0x008fe200078ec0ff */
[----:B------:R-:W-:Y:S02]  /*3680*/  HFMA2 R12, -RZ, RZ, 0, 0 ;  /* 0x00000000ff0c7431 */ /* 0x000fe400000001ff */
[----:B------:R-:W-:Y:S01]  /*3690*/  IMAD.MOV.U32 R7, RZ, RZ, 0x1 ;  /* 0x00000001ff077424 */ /* 0x000fe200078e00ff */
[----:B------:R-:W3:Y:S01]  /*36a0*/  LDCU UR8, c[0x0][0x38c] ;  /* 0x00007180ff0877ac */ /* 0x000ee20008000800 */
[----:B------:R-:W-:Y:S01]  /*36b0*/  R2UR UR20, R0 ;  /* 0x00000000001472ca */ /* 0x000fe200000e0000 */
[----:B------:R-:W-:Y:S01]  /*36c0*/  IMAD.MOV.U32 R0, RZ, RZ, RZ ;  /* 0x000000ffff007224 */ /* 0x000fe200078e00ff */
[----:B------:R-:W-:Y:S01]  /*36d0*/  UMOV UR22, URZ ;  /* 0x000000ff00167c82 */ /* 0x000fe20008000000 */
[----:B------:R-:W-:Y:S01]  /*36e0*/  UMOV UR14, URZ ;  /* 0x000000ff000e7c82 */ /* 0x000fe20008000000 */
[----:B----4-:R-:W-:Y:S01]  /*36f0*/  ULEA UR18, UR4, UR18, 0x18 ;  /* 0x0000001204127291 */ /* 0x010fe2000f8ec0ff */
[----:B------:R-:W-:Y:S01]  /*3700*/  UMOV UR26, 0x0 ;  /* 0x00000000001a7882 */ /* 0x000fe20000000000 */
[----:B------:R-:W-:-:S02]  /*3710*/  UMOV UR27, 0x43c0010 ;  /* 0x043c0010001b7882 */ /* 0x000fc40000000000 */
[----:B------:R-:W-:Y:S02]  /*3720*/  UIADD3 UR6, UPT, UPT, UR18, 0x7a00, URZ ;  /* 0x00007a0012067890 */ /* 0x000fe4000fffe0ff */
[----:B------:R-:W-:Y:S02]  /*3730*/  UIADD3 UR7, UPT, UPT, UR18, 0x11a00, URZ ;  /* 0x00011a0012077890 */ /* 0x000fe4000fffe0ff */
[----:B-----5:R-:W-:Y:S01]  /*3740*/  UIADD3 UR5, UPT, UPT, UR5, 0x3f, URZ ;  /* 0x0000003f05057890 */ /* 0x020fe2000fffe0ff */
[----:B------:R-:W4:Y:S01]  /*3750*/  LDS R2, [UR18+0x170] ;  /* 0x00017012ff027984 */ /* 0x000f220008000800 */
[----:B------:R-:W-:Y:S02]  /*3760*/  USHF.R.U32.HI UR6, URZ, 0x4, UR6 ;  /* 0x00000004ff067899 */ /* 0x000fe40008011606 */
[----:B------:R-:W-:Y:S02]  /*3770*/  USHF.R.S32.HI UR4, URZ, 0x1f, UR5 ;  /* 0x0000001fff047899 */ /* 0x000fe40008011405 */
[----:B------:R-:W-:-:S02]  /*3780*/  ULOP3.LUT UR6, UR6, 0x3fff, URZ, 0xc0, !UPT ;  /* 0x00003fff06067892 */ /* 0x000fc4000f8ec0ff */
[----:B------:R-:W-:Y:S02]  /*3790*/  ULEA.HI UR4, UR4, UR5, URZ, 0x6 ;  /* 0x0000000504047291 */ /* 0x000fe4000f8f30ff */
[----:B------:R-:W-:Y:S02]  /*37a0*/  USHF.R.U32.HI UR5, URZ, 0x4, UR7 ;  /* 0x00000004ff057899 */ /* 0x000fe40008011607 */
[----:B------:R-:W-:Y:S02]  /*37b0*/  USHF.R.S32.HI UR28, URZ, 0x6, UR4 ;  /* 0x00000006ff1c7899 */ /* 0x000fe40008011404 */
[----:B------:R-:W-:Y:S02]  /*37c0*/  ULOP3.LUT UR4, UR5, 0x3fff, URZ, 0xc0, !UPT ;  /* 0x00003fff05047892 */ /* 0x000fe4000f8ec0ff */
[----:B------:R-:W-:Y:S02]  /*37d0*/  UISETP.LT.AND UP0, UPT, UR28, 0x1, UPT ;  /* 0x000000011c00788c */ /* 0x000fe4000bf01270 */
[----:B------:R-:W-:-:S02]  /*37e0*/  ULOP3.LUT UR21, UR6, 0x10000, URZ, 0xfc, !UPT ;  /* 0x0001000006157892 */ /* 0x000fc4000f8efcff */
[----:B------:R-:W-:Y:S02]  /*37f0*/  USEL UR29, UR28, 0x1, !UP0 ;  /* 0x000000011c1d7887 */ /* 0x000fe4000c000000 */
[----:B------:R-:W-:Y:S02]  /*3800*/  ULOP3.LUT UR4, UR4, 0x10000, URZ, 0xfc, !UPT ;  /* 0x0001000004047892 */ /* 0x000fe4000f8efcff */
[----:B------:R-:W-:Y:S02]  /*3810*/  UIADD3 UR29, UPT, UPT, -UR29, URZ, URZ ;  /* 0x000000ff1d1d7290 */ /* 0x000fe4000fffe1ff */
[----:B---3--:R-:W-:Y:S01]  /*3820*/  UISETP.GE.AND UP4, UPT, UR8, 0x1, UPT ;  /* 0x000000010800788c */ /* 0x008fe2000bf86270 */
[----:B------:R-:W-:Y:S01]  /*3830*/  UMOV UR24, 0x0 ;  /* 0x0000000000187882 */ /* 0x000fe20000000000 */
[----:B------:R-:W-:Y:S01]  /*3840*/  UMOV UR25, 0x43c0010 ;  /* 0x043c001000197882 */ /* 0x000fe20000000000 */
[----:B----4-:R-:W-:Y:S01]  /*3850*/  R2UR UR30, R2 ;  /* 0x00000000021e72ca */ /* 0x010fe200000e0000 */
[----:B------:R-:W-:-:S14]  /*3860*/  IMAD.MOV.U32 R2, RZ, RZ, RZ ;  /* 0x000000ffff027224 */ /* 0x000fdc00078e00ff */
.L_x_73:
[----:B------:R-:W-:Y:S02]  /*3870*/  LEA R3, R2, UR18, 0x3 ;  /* 0x0000001202037c11 */ /* 0x000fe4000f8e18ff */
[----:B--2---:R-:W-:Y:S02]  /*3880*/  SHF.L.U32 R4, R12, 0x1f, RZ ;  /* 0x0000001f0c047819 */ /* 0x004fe400000006ff */
[----:B------:R-:W-:Y:S01]  /*3890*/  PLOP3.LUT P0, PT, PT, PT, UP4, 0x80, 0x8 ;  /* 0x000000000008781c */ /* 0x000fe20003f0f048 */
[----:B------:R-:W-:Y:S01]  /*38a0*/  VIADD R5, R3, 0xd0 ;  /* 0x000000d003057836 */ /* 0x000fe20000000000 */
[----:B------:R-:W2:Y:S02]  /*38b0*/  SYNCS.PHASECHK.TRANS64.TRYWAIT P1, [R3+URZ+0xc0], R4 ;  /* 0x0000c004030075a7 */ /* 0x000ea400080211ff */
[----:B--23--:R-:W-:Y:S09]  /*38c0*/  @!P1 BRA `(.L_x_67) ;  /* 0x00000074004c9947 */ /* 0x00cff20003800000 */
.L_x_146:
[----:B------:R-:W-:Y:S01]  /*38d0*/  LEA R6, R2, UR18, 0x4 ;  /* 0x0000001202067c11 */ /* 0x000fe2000f8e20ff */
[----:B------:R-:W-:Y:S01]  /*38e0*/  @UP4 ULEA UR5, UR14, UR18, 0x3 ;  /* 0x000000120e054291 */ /* 0x000fe2000f8e18ff */
[----:B------:R-:W-:Y:S01]  /*38f0*/  PLOP3.LUT P1, PT, PT, PT, PT, 0x80, 0x8 ;  /* 0x000000000008781c */ /* 0x000fe20003f2f070 */
[----:B------:R-:W-:Y:S01]  /*3900*/  ULEA UR23, UR22, UR18, 0x3 ;  /* 0x0000001216177291 */ /* 0x000fe2000f8e18ff */
[----:B------:R-:W-:Y:S01]  /*3910*/  PRMT R5, RZ, 0x654, R5 ;  /* 0x00000654ff057816 */ /* 0x000fe20000000005 */
[----:B------:R3:W4:Y:S01]  /*3920*/  LDS.128 R8, [R6+0x150] ;  /* 0x0001500006087984 */ /* 0x0007220000000c00 */
[----:B--2---:R-:W-:Y:S02]  /*3930*/  @P0 SHF.L.U32 R4, R0, 0x1f, RZ ;  /* 0x0000001f00040819 */ /* 0x004fe400000006ff */
[----:B------:R-:W-:Y:S01]  /*3940*/  SHF.L.U32 R3, R7, 0x1f, RZ ;  /* 0x0000001f07037819 */ /* 0x000fe200000006ff */
[----:B------:R-:W-:Y:S01]  /*3950*/  @!PT LDS RZ, [RZ] ;  /* 0x00000000fffff984 */ /* 0x000fe20000000800 */
[----:B------:R-:W-:Y:S01]  /*3960*/  @!PT LDS RZ, [RZ] ;  /* 0x00000000fffff984 */ /* 0x000fe20000000800 */
[----:B------:R-:W-:Y:S01]  /*3970*/  @!PT LDS RZ, [RZ] ;  /* 0x00000000fffff984 */ /* 0x000fe20000000800 */
[----:B------:R-:W-:Y:S01]  /*3980*/  @!PT LDS RZ, [RZ] ;  /* 0x00000000fffff984 */ /* 0x000fe20000000800 */
[----:B------:R2:W-:Y:S06]  /*3990*/  MEMBAR.ALL.CTA ;  /* 0x0000000000007992 */ /* 0x0005ec0000008000 */
[----:B--2---:R-:W2:Y:S02]  /*39a0*/  FENCE.VIEW.ASYNC.S ;  /* 0x00000000000073c6 */ /* 0x004ea40000000000 */
[----:B--2---:R3:W-:Y:S01]  /*39b0*/  SYNCS.ARRIVE.TRANS64.RED.A1T0 RZ, [R5+URZ], RZ ;  /* 0x000000ff05ff79a7 */ /* 0x0047e200081004ff */
[----:B------:R3:W2:Y:S01]  /*39c0*/  @P0 SYNCS.PHASECHK.TRANS64.TRYWAIT P1, [UR5], R4 ;  /* 0x00000004ff0005a7 */ /* 0x0006a20008021105 */
[----:B------:R-:W-:-:S04]  /*39d0*/  ULEA.HI UR5, UR22, UR22, URZ, 0x1 ;  /* 0x0000001616057291 */ /* 0x000fc8000f8f08ff */
[----:B------:R-:W-:Y:S02]  /*39e0*/  ULOP3.LUT UR6, UR5, 0xffe, URZ, 0xc0, !UPT ;  /* 0x00000ffe05067892 */ /* 0x000fe4000f8ec0ff */
[----:B------:R-:W-:Y:S02]  /*39f0*/  USHF.R.U32.HI UR19, URZ, 0x1, UR5 ;  /* 0x00000001ff137899 */ /* 0x000fe40008011605 */
[----:B------:R-:W-:Y:S02]  /*3a00*/  UIADD3 UR5, UPT, UPT, -UR6, UR22, URZ ;  /* 0x0000001606057290 */ /* 0x000fe4000fffe1ff */
[----:B------:R-:W-:-:S04]  /*3a10*/  UIMAD UR19, UR19, 0xf0, UR30 ;  /* 0x000000f0131378a4 */ /* 0x000fc8000f8e021e */
[----:B------:R-:W-:Y:S01]  /*3a20*/  ULEA UR19, UR5, UR19, 0x14 ;  /* 0x0000001305137291 */ /* 0x000fe2000f8ea0ff */
[----:B------:R-:W5:Y:S02]  /*3a30*/  SYNCS.PHASECHK.TRANS64.TRYWAIT P0, [UR23+0x100], R3 ;  /* 0x00010003ff0075a7 */ /* 0x000f640008001117 */
[----:B--2345:R-:W-:Y:S09]  /*3a40*/  @!P0 BRA `(.L_x_68) ;  /* 0x0000007400008947 */ /* 0x03cff20003800000 */
.L_x_148:
[----:B--2---:R-:W-:Y:S01]  /*3a50*/  IADD3 R4, PT, PT, R2, 0x1, RZ ;  /* 0x0000000102047810 */ /* 0x004fe20007ffe0ff */
[----:B------:R-:W-:Y:S06]  /*3a60*/  BRA.U !UP4, `(.L_x_69) ;  /* 0x000000010c987547 */ /* 0x000fec000b800000 */
[----:B------:R-:W-:Y:S01]  /*3a70*/  UPLOP3.LUT UP2, UPT, UPT, UPT, UPT, 0x40, 0x4 ;  /* 0x000000000004789c */ /* 0x000fe20003f4e870 */
[----:B------:R-:W-:Y:S01]  /*3a80*/  UMOV UR16, UR29 ;  /* 0x0000001d00107c82 */ /* 0x000fe20008000000 */
[----:B------:R-:W-:Y:S01]  /*3a90*/  UMOV UR15, UR28 ;  /* 0x0000001c000f7c82 */ /* 0x000fe20008000000 */
[----:B------:R-:W-:-:S08]  /*3aa0*/  UMOV UR5, UR14 ;  /* 0x0000000e00057c82 */ /* 0x000fd00008000000 */
.L_x_72:
[----:B------:R-:W-:Y:S02]  /*3ab0*/  UIADD3 UR16, UPT, UPT, UR16, 0x1, URZ ;  /* 0x0000000110107890 */ /* 0x000fe4000fffe0ff */
[----:B--2---:R-:W-:Y:S02]  /*3ac0*/  ULEA UR7, UR5, UR18, 0x3 ;  /* 0x0000001205077291 */ /* 0x004fe4000f8e18ff */
[----:B------:R-:W-:Y:S01]  /*3ad0*/  UISETP.NE.AND UP3, UPT, UR16, URZ, UPT ;  /* 0x000000ff1000728c */ /* 0x000fe2000bf65270 */
[----:B---3--:R-:W-:Y:S10]  /*3ae0*/  @P1 BRA `(.L_x_70) ;  /* 0x00000000000c1947 */ /* 0x008ff40003800000 */
[----:B------:R-:W-:Y:S04]  /*3af0*/  SHF.L.U32 R2, R0, 0x1f, RZ ;  /* 0x0000001f00027819 */ /* 0x000fe800000006ff */
[----:B------:R-:W2:Y:S02]  /*3b00*/  SYNCS.PHASECHK.TRANS64.TRYWAIT P0, [UR7], R2 ;  /* 0x00000002ff0075a7 */ /* 0x000ea40008001107 */
[----:B--2---:R-:W-:Y:S05]  /*3b10*/  @!P0 BRA `(.L_x_71) ;  /* 0x0000007000e48947 */ /* 0x004fea0003800000 */
.L_x_70:
[----:B------:R-:W-:Y:S01]  /*3b20*/  UISETP.NE.AND UP0, UPT, UR15, 0x1, UPT ;  /* 0x000000010f00788c */ /* 0x000fe2000bf05270 */
[----:B------:R-:W-:Y:S01]  /*3b30*/  PLOP3.LUT P1, PT, PT, PT, PT, 0x80, 0x8 ;  /* 0x000000000008781c */ /* 0x000fe20003f2f070 */
[----:B------:R-:W-:Y:S02]  /*3b40*/  UIADD3 UR6, UPT, UPT, UR5, 0x1, URZ ;  /* 0x0000000105067890 */ /* 0x000fe4000fffe0ff */
[----:B------:R-:W-:Y:S02]  /*3b50*/  UIADD3 UR17, UPT, UPT, UR7, 0x50, URZ ;  /* 0x0000005007117890 */ /* 0x000fe4000fffe0ff */
[----:B------:R-:W-:Y:S01]  /*3b60*/  UISETP.NE.AND UP1, UPT, UR6, 0xa, UPT ;  /* 0x0000000a0600788c */ /* 0x000fe2000bf25270 */
[----:B------:R-:W-:Y:S01]  /*3b70*/  PLOP3.LUT P0, PT, PT, PT, UP0, 0x80, 0x8 ;  /* 0x000000000008781c */ /* 0x000fe20003f0f008 */
[----:B------:R-:W-:Y:S02]  /*3b80*/  UIADD3 UR15, UPT, UPT, UR15, -0x1, URZ ;  /* 0xffffffff0f0f7890 */ /* 0x000fe4000fffe0ff */
[----:B------:R-:W-:Y:S02]  /*3b90*/  USEL UR8, URZ, 0x1, UP1 ;  /* 0x00000001ff087887 */ /* 0x000fe40008800000 */
[----:B------:R-:W-:Y:S01]  /*3ba0*/  USEL UR14, UR6, URZ, UP1 ;  /* 0x000000ff060e7287 */ /* 0x000fe20008800000 */
[----:B------:R-:W-:Y:S01]  /*3bb0*/  UMOV UR7, 0x80004020 ;  /* 0x8000402000077882 */ /* 0x000fe20000000000 */
[----:B------:R-:W-:Y:S02]  /*3bc0*/  UMOV UR9, 0x80004020 ;  /* 0x8000402000097882 */ /* 0x000fe40000000000 */
[----:B------:R-:W-:Y:S01]  /*3bd0*/  @UP0 ULEA UR6, UR14, UR18, 0x3 ;  /* 0x000000120e060291 */ /* 0x000fe2000f8e18ff */
[----:B------:R-:W-:Y:S01]  /*3be0*/  LOP3.LUT R0, R0, UR8, RZ, 0x3c, !PT ;  /* 0x0000000800007c12 */ /* 0x000fe2000f8e3cff */
[----:B------:R-:W-:Y:S01]  /*3bf0*/  ULEA UR8, UR5, UR21, 0x8 ;  /* 0x0000001505087291 */ /* 0x000fe2000f8e40ff */
[----:B------:R-:W-:Y:S02]  /*3c00*/  UMOV UR13, 0x80004020 ;  /* 0x80004020000d7882 */ /* 0x000fe40000000000 */
[----:B--2---:R-:W-:Y:S01]  /*3c10*/  @P0 SHF.L.U32 R2, R0, 0x1f, RZ ;  /* 0x0000001f00020819 */ /* 0x004fe200000006ff */
[----:B------:R-:W-:Y:S01]  /*3c20*/  UIADD3 UR10, UPT, UPT, UR8, 0x2, URZ ;  /* 0x00000002080a7890 */ /* 0x000fe2000fffe0ff */
[----:B------:R-:W-:Y:S02]  /*3c30*/  UMOV UR11, 0x80004020 ;  /* 0x80004020000b7882 */ /* 0x000fe40000000000 */
[----:B------:R2:W3:Y:S01]  /*3c40*/  @P0 SYNCS.PHASECHK.TRANS64.TRYWAIT P1, [UR6], R2 ;  /* 0x00000002ff0005a7 */ /* 0x0004e20008021106 */
[----:B------:R-:W-:Y:S03]  /*3c50*/  UIMAD UR6, UR5, 0x3c0, UR4 ;  /* 0x000003c0050678a4 */ /* 0x000fe6000f8e0204 */
[----:B------:R-:W-:Y:S01]  /*3c60*/  UMOV UR5, UR14 ;  /* 0x0000000e00057c82 */ /* 0x000fe20008000000 */
[----:B------:R-:W-:Y:S05]  /*3c70*/  UIADD3 UR12, UPT, UPT, UR6, 0x2, URZ ;  /* 0x00000002060c7890 */ /* 0x000fea000fffe0ff */
[----:B------:R2:W-:Y:S01]  /*3c80*/  UTCQMMA gdesc[UR8], gdesc[UR6], tmem[UR19], tmem[UR26], idesc[UR27], UP2 ;  /* 0x00ff1a06080075ea */ /* 0x0005e20009000313 */
[----:B------:R-:W-:Y:S03]  /*3c90*/  UPLOP3.LUT UP2, UPT, UPT, UPT, UPT, 0x80, 0x8 ;  /* 0x000000000008789c */ /* 0x000fe60003f4f070 */
[----:B------:R2:W-:Y:S01]  /*3ca0*/  UTCQMMA gdesc[UR10], gdesc[UR12], tmem[UR19], tmem[UR24], idesc[UR25], UPT ;  /* 0x00ff180c0a0075ea */ /* 0x0005e2000b800313 */
[----:B------:R2:W-:Y:S01]  /*3cb0*/  UTCBAR.MULTICAST [UR17], URZ, UR20 ;  /* 0x000000ff110073e9 */ /* 0x0005e20008000814 */
[----:B------:R-:W-:Y:S06]  /*3cc0*/  BRA.U UP3, `(.L_x_72) ;  /* 0xfffffffd03787547 */ /* 0x000fec000b83ffff */
.L_x_69:
[----:B------:R-:W-:Y:S01]  /*3cd0*/  UIADD3 UR5, UPT, UPT, UR22, 0x1, URZ ;  /* 0x0000000116057890 */ /* 0x000fe2000fffe0ff */
[----:B------:R-:W-:Y:S01]  /*3ce0*/  LOP3.LUT P0, RZ, R10, 0x1, RZ, 0xc0, !PT ;  /* 0x000000010aff7812 */ /* 0x000fe2000780c0ff */
[----:B--2---:R-:W-:Y:S01]  /*3cf0*/  UIADD3 UR6, UPT, UPT, UR23, 0xe0, URZ ;  /* 0x000000e017067890 */ /* 0x004fe2000fffe0ff */
[----:B---3--:R-:W-:Y:S01]  /*3d00*/  ISETP.NE.AND P1, PT, R4, 0x2, PT ;  /* 0x000000020400780c */ /* 0x008fe20003f25270 */
[----:B------:R-:W-:-:S03]  /*3d10*/  UISETP.NE.AND UP0, UPT, UR5, 0x4, UPT ;  /* 0x000000040500788c */ /* 0x000fc6000bf05270 */
[----:B------:R-:W-:Y:S01]  /*3d20*/  SEL R2, RZ, 0x1, P1 ;  /* 0x00000001ff027807 */ /* 0x000fe20000800000 */
[----:B------:R-:W-:Y:S02]  /*3d30*/  USEL UR7, URZ, 0x1, UP0 ;  /* 0x00000001ff077887 */ /* 0x000fe40008000000 */
[----:B------:R-:W-:Y:S01]  /*3d40*/  USEL UR22, UR5, URZ, UP0 ;  /* 0x000000ff05167287 */ /* 0x000fe20008000000 */
[----:B------:R3:W-:Y:S01]  /*3d50*/  UTCBAR [UR6], URZ ;  /* 0x000000ff060073e9 */ /* 0x0007e200080000ff */
[----:B------:R-:W-:Y:S02]  /*3d60*/  LOP3.LUT R12, R12, R2, RZ, 0x3c, !PT ;  /* 0x000000020c0c7212 */ /* 0x000fe400078e3cff */
[----:B------:R-:W-:Y:S02]  /*3d70*/  LOP3.LUT R7, R7, UR7, RZ, 0x3c, !PT ;  /* 0x0000000707077c12 */ /* 0x000fe4000f8e3cff */
[----:B------:R-:W-:Y:S01]  /*3d80*/  SEL R2, R4, RZ, P1 ;  /* 0x000000ff04027207 */ /* 0x000fe20000800000 */
[----:B------:R-:W-:Y:S06]  /*3d90*/  @P0 BRA `(.L_x_73) ;  /* 0xfffffff800b40947 */ /* 0x000fec000383ffff */
[----:B------:R-:W2:Y:S01]  /*3da0*/  S2UR UR8, SR_CgaCtaId ;  /* 0x00000000000879c3 */ /* 0x000ea20000008800 */
[----:B------:R-:W-:Y:S01]  /*3db0*/  ELECT P0, URZ, PT ;  /* 0x0000000000ff782f */ /* 0x000fe20003800000 */
[----:B------:R-:W-:Y:S01]  /*3dc0*/  IMAD.MOV.U32 R2, RZ, RZ, 0x1 ;  /* 0x00000001ff027424 */ /* 0x000fe200078e00ff */
[----:B------:R-:W-:Y:S01]  /*3dd0*/  UIADD3 UR18, UPT, UPT, UR18, 0x100, URZ ;  /* 0x0000010012127890 */ /* 0x000fe2000fffe0ff */
[----:B------:R-:W-:Y:S01]  /*3de0*/  SHF.L.U32 R0, R7, 0x1f, RZ ;  /* 0x0000001f07007819 */ /* 0x000fe200000006ff */
[----:B------:R-:W-:-:S03]  /*3df0*/  UMOV UR4, 0x40 ;  /* 0x0000004000047882 */ /* 0x000fc60000000000 */
[----:B------:R-:W-:Y:S01]  /*3e00*/  UVIRTCOUNT.DEALLOC.SMPOOL 0x80 ;  /* 0x000000800000784c */ /* 0x000fe20000000000 */
[----:B--2---:R-:W-:Y:S02]  /*3e10*/  ULEA UR8, UR8, UR4, 0x18 ;  /* 0x0000000408087291 */ /* 0x004fe4000f8ec0ff */
[----:B------:R-:W-:-:S07]  /*3e20*/  ULEA UR4, UR22, UR18, 0x3 ;  /* 0x0000001216047291 */ /* 0x000fce000f8e18ff */
[----:B------:R2:W-:Y:S02]  /*3e30*/  @P0 STS.U8 [UR8+0x1c], R2 ;  /* 0x00001c02ff000988 */ /* 0x0005e40008000008 */
[----:B------:R-:W4:Y:S02]  /*3e40*/  SYNCS.PHASECHK.TRANS64.TRYWAIT P0, [UR4], R0 ;  /* 0x00000000ff0075a7 */ /* 0x000f240008001104 */
[----:B--2-4-:R-:W-:Y:S05]  /*3e50*/  @!P0 BRA `(.L_x_74) ;  /* 0x00000070002c8947 */ /* 0x014fea0003800000 */
.L_x_151:
[----:B------:R-:W-:-:S04]  /*3e60*/  UIADD3 UR4, UPT, UPT, UR22, 0x1, URZ ;  /* 0x0000000116047890 */ /* 0x000fc8000fffe0ff */
[----:B------:R-:W-:-:S04]  /*3e70*/  UISETP.NE.AND UP0, UPT, UR4, 0x4, UPT ;  /* 0x000000040400788c */ /* 0x000fc8000bf05270 */
[----:B---3--:R-:W-:Y:S02]  /*3e80*/  USEL UR6, URZ, 0x1, UP0 ;  /* 0x00000001ff067887 */ /* 0x008fe40008000000 */
[----:B------:R-:W-:-:S04]  /*3e90*/  USEL UR4, UR4, URZ, UP0 ;  /* 0x000000ff04047287 */ /* 0x000fc80008000000 */
[----:B------:R-:W-:Y:S01]  /*3ea0*/  ULEA UR5, UR4, UR18, 0x3 ;  /* 0x0000001204057291 */ /* 0x000fe2000f8e18ff */
[----:B--2---:R-:W-:-:S04]  /*3eb0*/  LOP3.LUT R0, R7, UR6, RZ, 0x3c, !PT ;  /* 0x0000000607007c12 */ /* 0x004fc8000f8e3cff */
[----:B------:R-:W-:-:S04]  /*3ec0*/  SHF.L.U32 R2, R0, 0x1f, RZ ;  /* 0x0000001f00027819 */ /* 0x000fc800000006ff */
[----:B------:R-:W2:Y:S02]  /*3ed0*/  SYNCS.PHASECHK.TRANS64.TRYWAIT P0, [UR5], R2 ;  /* 0x00000002ff0075a7 */ /* 0x000ea40008001105 */
[----:B--2---:R-:W-:Y:S05]  /*3ee0*/  @!P0 BRA `(.L_x_75) ;  /* 0x0000007000208947 */ /* 0x004fea0003800000 */
.L_x_153:
[----:B------:R-:W-:-:S04]  /*3ef0*/  UIADD3 UR4, UPT, UPT, UR4, 0x1, URZ ;  /* 0x0000000104047890 */ /* 0x000fc8000fffe0ff */
[----:B------:R-:W-:-:S04]  /*3f00*/  UISETP.NE.AND UP0, UPT, UR4, 0x4, UPT ;  /* 0x000000040400788c */ /* 0x000fc8000bf05270 */
[----:B------:R-:W-:Y:S02]  /*3f10*/  USEL UR6, URZ, 0x1, UP0 ;  /* 0x00000001ff067887 */ /* 0x000fe40008000000 */
[----:B------:R-:W-:-:S04]  /*3f20*/  USEL UR4, UR4, URZ, UP0 ;  /* 0x000000ff04047287 */ /* 0x000fc80008000000 */
[----:B------:R-:W-:Y:S01]  /*3f30*/  ULEA UR5, UR4, UR18, 0x3 ;  /* 0x0000001204057291 */ /* 0x000fe2000f8e18ff */
[----:B------:R-:W-:-:S04]  /*3f40*/  LOP3.LUT R0, R0, UR6, RZ, 0x3c, !PT ;  /* 0x0000000600007c12 */ /* 0x000fc8000f8e3cff */
[----:B--2---:R-:W-:-:S04]  /*3f50*/  SHF.L.U32 R2, R0, 0x1f, RZ ;  /* 0x0000001f00027819 */ /* 0x004fc800000006ff */
[----:B------:R-:W2:Y:S02]  /*3f60*/  SYNCS.PHASECHK.TRANS64.TRYWAIT P0, [UR5], R2 ;  /* 0x00000002ff0075a7 */ /* 0x000ea40008001105 */
[----:B--2---:R-:W-:Y:S05]  /*3f70*/  @!P0 BRA `(.L_x_76) ;  /* 0x0000007000148947 */ /* 0x004fea0003800000 */
.L_x_155:
[----:B------:R-:W-:-:S04]  /*3f80*/  UIADD3 UR4, UPT, UPT, UR4, 0x1, URZ ;  /* 0x0000000104047890 */ /* 0x000fc8000fffe0ff */
[----:B------:R-:W-:-:S04]  /*3f90*/  UISETP.NE.AND UP0, UPT, UR4, 0x4, UPT ;  /* 0x000000040400788c */ /* 0x000fc8000bf05270 */
[----:B------:R-:W-:Y:S02]  /*3fa0*/  USEL UR5, URZ, 0x1, UP0 ;  /* 0x00000001ff057887 */ /* 0x000fe40008000000 */
[----:B------:R-:W-:-:S04]  /*3fb0*/  USEL UR4, UR4, URZ, UP0 ;  /* 0x000000ff04047287 */ /* 0x000fc80008000000 */
[----:B------:R-:W-:Y:S01]  /*3fc0*/  ULEA UR4, UR4, UR18, 0x3 ;  /* 0x0000001204047291 */ /* 0x000fe2000f8e18ff */
[----:B------:R-:W-:-:S04]  /*3fd0*/  LOP3.LUT R0, R0, UR5, RZ, 0x3c, !PT ;  /* 0x0000000500007c12 */ /* 0x000fc8000f8e3cff */
[----:B------:R-:W-:-:S04]  /*3fe0*/  SHF.L.U32 R0, R0, 0x1f, RZ ;  /* 0x0000001f00007819 */ /* 0x000fc800000006ff */
[----:B------:R-:W3:Y:S02]  /*3ff0*/  SYNCS.PHASECHK.TRANS64.TRYWAIT P0, [UR4], R0 ;  /* 0x00000000ff0075a7 */ /* 0x000ee40008001104 */
[----:B---3--:R-:W-:Y:S05]  /*4000*/  @!P0 BRA `(.L_x_77) ;  /* 0x0000007000088947 */ /* 0x008fea0003800000 */
.L_x_157:
[----:B------:R-:W-:Y:S01]  /*4010*/  NOP ;  /* 0x0000000000007918 */ /* 0x000fe20000000000 */
[----:B--2---:R-:W2:Y:S01]  /*4020*/  LDS R0, [UR8+0x14] ;  /* 0x00001408ff007984 */ /* 0x004ea20008000800 */
[----:B------:R-:W-:Y:S01]  /*4030*/  ULOP3.LUT UR4, UR30, 0xffff, URZ, 0xc0, !UPT ;  /* 0x0000ffff1e047892 */ /* 0x000fe2000f8ec0ff */
[----:B------:R-:W-:Y:S01]  /*4040*/  UMOV UR5, 0xffff ;  /* 0x0000ffff00057882 */ /* 0x000fe20000000000 */
[----:B------:R-:W-:Y:S02]  /*4050*/  UMOV UR6, 0x1 ;  /* 0x0000000100067882 */ /* 0x000fe40000000000 */
[----:B------:R-:W-:-:S04]  /*4060*/  USHF.R.U32.HI UR4, URZ, 0x5, UR4 ;  /* 0x00000005ff047899 */ /* 0x000fc80008011604 */
[----:B------:R-:W-:Y:S02]  /*4070*/  USHF.L.U32 UR5, UR5, UR4, URZ ;  /* 0x0000000405057299 */ /* 0x000fe400080006ff */
[----:B------:R-:W-:-:S04]  /*4080*/  USHF.L.U32 UR4, UR6, UR4, URZ ;  /* 0x0000000406047299 */ /* 0x000fc800080006ff */
[----:B--2---:R-:W-:-:S04]  /*4090*/  LOP3.LUT R0, R0, UR5, RZ, 0xc0, !PT ;  /* 0x0000000500007c12 */ /* 0x004fc8000f8ec0ff */
[----:B------:R-:W-:-:S13]  /*40a0*/  ISETP.NE.AND P0, PT, R0, UR5, PT ;  /* 0x0000000500007c0c */ /* 0x000fda000bf05270 */
[----:B------:R-:W-:Y:S05]  /*40b0*/  @P0 BRA `(.L_x_78) ;  /* 0x0000000000580947 */ /* 0x000fea0003800000 */
[----:B------:R-:W2:Y:S02]  /*40c0*/  LDS R0, [UR8+0x18] ;  /* 0x00001808ff007984 */ /* 0x000ea40008000800 */
[----:B--2---:R-:W-:-:S04]  /*40d0*/  LOP3.LUT R0, R0, UR4, RZ, 0xc0, !PT ;  /* 0x0000000400007c12 */ /* 0x004fc8000f8ec0ff */
[----:B------:R-:W-:-:S13]  /*40e0*/  ISETP.NE.AND P0, PT, R0, UR4, PT ;  /* 0x0000000400007c0c */ /* 0x000fda000bf05270 */
[----:B------:R-:W-:Y:S05]  /*40f0*/  @P0 BRA `(.L_x_79) ;  /* 0x00000000003c0947 */ /* 0x000fea0003800000 */
[----:B------:R-:W2:Y:S01]  /*4100*/  S2R R2, SR_LANEID ;  /* 0x0000000000027919 */ /* 0x000ea20000000000 */
[----:B------:R-:W-:-:S06]  /*4110*/  ULOP3.LUT UR5, URZ, UR5, URZ, 0x33, !UPT ;  /* 0x00000005ff057292 */ /* 0x000fcc000f8e33ff */
[----:B------:R-:W-:-:S04]  /*4120*/  IMAD.U32 R0, RZ, RZ, UR5 ;  /* 0x00000005ff007e24 */ /* 0x000fc8000f8e00ff */
[----:B------:R3:W4:Y:S02]  /*4130*/  REDUX UR7, R0 ;  /* 0x00000000000773c4 */ /* 0x0007240000000000 */
[----:B------:R1:W-:Y:S01]  /*4140*/  UTCATOMSWS.AND URZ, UR5 ;  /* 0x0000000500ff79e3 */ /* 0x0003e20008000000 */
[----:B---3--:R-:W-:Y:S01]  /*4150*/  LOP3.LUT R0, RZ, UR4, RZ, 0x33, !PT ;  /* 0x00000004ff007c12 */ /* 0x008fe2000f8e33ff */
[----:B------:R-:W-:Y:S02]  /*4160*/  VOTEU.ANY UR4, UPT, PT ;  /* 0x0000000000047886 */ /* 0x000fe400038e0100 */
[----:B------:R-:W-:Y:S02]  /*4170*/  UFLO.U32 UR4, UR4 ;  /* 0x00000004000472bd */ /* 0x000fe400080e0000 */
[----:B------:R-:W3:Y:S04]  /*4180*/  REDUX UR6, R0 ;  /* 0x00000000000673c4 */ /* 0x000ee80000000000 */
[----:B--2---:R-:W-:-:S02]  /*4190*/  ISETP.EQ.U32.AND P0, PT, R2, UR4, PT ;  /* 0x0000000402007c0c */ /* 0x004fc4000bf02070 */
[----:B----4-:R-:W-:-:S11]  /*41a0*/  MOV R2, UR7 ;  /* 0x0000000700027c02 */ /* 0x010fd60008000f00 */
[----:B------:R2:W-:Y:S01]  /*41b0*/  @P0 ATOMS.AND RZ, [UR8+0x14], R2 ;  /* 0x00001402ffff098c */ /* 0x0005e2000a800008 */
[----:B---3--:R-:W-:-:S05]  /*41c0*/  IMAD.U32 R0, RZ, RZ, UR6 ;  /* 0x00000006ff007e24 */ /* 0x008fca000f8e00ff */
[----:B------:R2:W-:Y:S01]  /*41d0*/  @P0 ATOMS.AND RZ, [UR8+0x18], R0 ;  /* 0x00001800ffff098c */ /* 0x0005e2000a800008 */
[----:B-1----:R-:W-:Y:S05]  /*41e0*/  BRA `(.L_x_80) ;  /* 0x0000000000147947 */ /* 0x002fea0003800000 */
.L_x_79:
[----:B------:R-:W-:Y:S02]  /*41f0*/  MOV R2, 0x4210 ;  /* 0x0000421000027802 */ /* 0x000fe40000000f00 */
[----:B-1----:R-:W-:Y:S05]  /*4200*/  CALL.REL.NOINC `($__internal_0_$__cuda_sm10x_tcgen05_guardrail_trap_col_being_dealloced_not_returned_by_alloc) ;  /* 0x00000070002c7944 */ /* 0x002fea0003c00000 */
[----:B------:R-:W-:Y:S05]  /*4210*/  BRA `(.L_x_80) ;  /* 0x0000000000087947 */ /* 0x000fea0003800000 */
.L_x_78:
[----:B------:R-:W-:Y:S02]  /*4220*/  MOV R2, 0x4240 ;  /* 0x0000424000027802 */ /* 0x000fe40000000f00 */
[----:B-1----:R-:W-:Y:S05]  /*4230*/  CALL.REL.NOINC `($__internal_2_$__cuda_sm10x_tcgen05_guardrail_trap_unallocated_columns_being_dealloced) ;  /* 0x0000007000387944 */ /* 0x002fea0003c00000 */
.L_x_80:
[----:B------:R-:W-:Y:S01]  /*4240*/  NOP ;  /* 0x0000000000007918 */ /* 0x000fe20000000000 */
[----:B------:R-:W-:Y:S05]  /*4250*/  EXIT ;  /* 0x000000000000794d */ /* 0x000fea0003800000 */
.L_x_62:
[----:B------:R-:W-:-:S09]  /*4260*/  UISETP.NE.OR UP0, UPT, UR14, 0x3, !UP3 ;  /* 0x000000030e00788c */ /* 0x000fd2000df05670 */
[----:B------:R-:W-:Y:S05]  /*4270*/  BRA.U UP0, `(.L_x_81) ;  /* 0x00000011003c7547 */ /* 0x000fea000b800000 */
[----:B------:R-:W3:Y:S01]  /*4280*/  LDCU.64 UR4, c[0x0][0x888] ;  /* 0x00011100ff0477ac */ /* 0x000ee20008000a00 */
[----:B------:R-:W-:Y:S02]  /*4290*/  HFMA2 R10, -RZ, RZ, 0, 0 ;  /* 0x00000000ff0a7431 */ /* 0x000fe400000001ff */
[----:B------:R-:W-:Y:S01]  /*42a0*/  IMAD.MOV.U32 R9, RZ, RZ, 0x1 ;  /* 0x00000001ff097424 */ /* 0x000fe200078e00ff */
[----:B------:R-:W-:Y:S01]  /*42b0*/  MOV R11, 0x3c00 ;  /* 0x00003c00000b7802 */ /* 0x000fe20000000f00 */
[----:B------:R-:W4:Y:S01]  /*42c0*/  LDCU UR37, c[0x0][0x370] ;  /* 0x00006e00ff2577ac */ /* 0x000f220008000800 */
[----:B------:R-:W-:Y:S01]  /*42d0*/  IMAD.MOV.U32 R8, RZ, RZ, RZ ;  /* 0x000000ffff087224 */ /* 0x000fe200078e00ff */
[----:B------:R-:W4:Y:S01]  /*42e0*/  LDCU.128 UR40, c[0x0][0xb10] ;  /* 0x00016200ff2877ac */ /* 0x000f220008000c00 */
[----:B------:R-:W5:Y:S01]  /*42f0*/  LDCU UR31, c[0x0][0x374] ;  /* 0x00006e80ff1f77ac */ /* 0x000f620008000800 */
[----:B------:R-:W1:Y:S01]  /*4300*/  LDCU.64 UR38, c[0x0][0x890] ;  /* 0x00011200ff2677ac */ /* 0x000e620008000a00 */
[----:B---3--:R-:W-:Y:S01]  /*4310*/  UISETP.NE.U32.AND UP0, UPT, UR4, URZ, UPT ;  /* 0x000000ff0400728c */ /* 0x008fe2000bf05070 */
[----:B------:R-:W3:Y:S01]  /*4320*/  LDCU UR21, c[0x0][0xb0c] ;  /* 0x00016180ff1577ac */ /* 0x000ee20008000800 */
[----:B------:R-:W2:Y:S01]  /*4330*/  LDCU UR49, c[0x0][0xb20] ;  /* 0x00016400ff3177ac */ /* 0x000ea20008000800 */
[----:B------:R-:W2:Y:S01]  /*4340*/  LDCU UR4, c[0x0][0xb30] ;  /* 0x00016600ff0477ac */ /* 0x000ea20008000800 */
[----:B------:R-:W-:Y:S01]  /*4350*/  UMOV UR29, 0x400 ;  /* 0x00000400001d7882 */ /* 0x000fe20000000000 */
[----:B----4-:R-:W-:-:S02]  /*4360*/  UIMAD.WIDE.U32 UR6, UR37, UR40, URZ ;  /* 0x00000028250672a5 */ /* 0x010fc4000f8e00ff */
[----:B------:R-:W-:Y:S02]  /*4370*/  ULEA UR29, UR46, UR29, 0x18 ;  /* 0x0000001d2e1d7291 */ /* 0x000fe4000f8ec0ff */
[----:B-----5:R-:W-:Y:S02]  /*4380*/  UIMAD.WIDE.U32 UR8, UR31, UR43, URZ ;  /* 0x0000002b1f0872a5 */ /* 0x020fe4000f8e00ff */
[----:B------:R-:W-:Y:S02]  /*4390*/  UISETP.NE.AND.EX UP6, UPT, UR5, URZ, UPT, UP0 ;  /* 0x000000ff0500728c */ /* 0x000fe4000bfc5300 */
[----:B------:R-:W-:Y:S02]  /*43a0*/  UISETP.NE.AND UP0, UPT, UR15, 0x1, UPT ;  /* 0x000000010f00788c */ /* 0x000fe4000bf05270 */
[----:B-1----:R-:W-:Y:S02]  /*43b0*/  UISETP.NE.U32.AND UP0, UPT, UR38, URZ, UPT ;  /* 0x000000ff2600728c */ /* 0x002fe4000bf05070 */
[----:B------:R-:W-:Y:S01]  /*43c0*/  UIADD3 UR48, UPT, UPT, UR29, 0xa0, URZ ;  /* 0x000000a01d307890 */ /* 0x000fe2000fffe0ff */
[----:B------:R-:W-:Y:S01]  /*43d0*/  UMOV UR6, UR7 ;  /* 0x0000000700067c82 */ /* 0x000fe20008000000 */
[----:B------:R-:W-:Y:S01]  /*43e0*/  UMOV UR44, UR9 ;  /* 0x00000009002c7c82 */ /* 0x000fe20008000000 */
[----:B------:R-:W-:-:S02]  /*43f0*/  USEL UR47, URZ, 0x1, UP4 ;  /* 0x00000001ff2f7887 */ /* 0x000fc4000a000000 */
[----:B------:R-:W-:Y:S02]  /*4400*/  UISETP.GE.AND UP3, UPT, UR15, 0x1, UPT ;  /* 0x000000010f00788c */ /* 0x000fe4000bf66270 */
[----:B------:R-:W-:Y:S02]  /*4410*/  UISETP.NE.AND.EX UP5, UPT, UR39, URZ, UPT, UP0 ;  /* 0x000000ff2700728c */ /* 0x000fe4000bfa5300 */
[----:B------:R-:W-:Y:S01]  /*4420*/  UPRMT UR48, UR46, 0x654, UR48 ;  /* 0x000006542e307896 */ /* 0x000fe20008000030 */
[----:B------:R-:W1:Y:S01]  /*4430*/  LDCU.64 UR50, c[0x0][0x348] ;  /* 0x00006900ff3277ac */ /* 0x000e620008000a00 */
[----:B------:R-:W-:Y:S01]  /*4440*/  UPLOP3.LUT UP1, UPT, UPT, UPT, UPT, 0x40, 0x4 ;  /* 0x000000000004789c */ /* 0x000fe20003f2e870 */
[----:B------:R-:W4:Y:S01]  /*4450*/  LDCU.64 UR22, c[0x0][0xb28] ;  /* 0x00016500ff1677ac */ /* 0x000f220008000a00 */
[----:B---3--:R-:W-:Y:S02]  /*4460*/  UISETP.NE.AND UP3, UPT, UR21, 0x1, UPT ;  /* 0x000000011500788c */ /* 0x008fe4000bf65270 */
[----:B------:R-:W-:-:S02]  /*4470*/  USHF.R.U32.HI UR46, URZ, UR41, UR6 ;  /* 0x00000029ff2e7299 */ /* 0x000fc40008011606 */
[----:B--2---:R-:W-:Y:S02]  /*4480*/  USHF.R.U32.HI UR44, URZ, UR49, UR44 ;  /* 0x00000031ff2c7299 */ /* 0x004fe4000801162c */
[----:B------:R-:W-:Y:S02]  /*4490*/  UISETP.NE.AND UP0, UPT, UR42, 0x1, UPT ;  /* 0x000000012a00788c */ /* 0x000fe4000bf05270 */
[----:B------:R-:W-:-:S11]  /*44a0*/  UISETP.NE.AND UP4, UPT, UR4, 0x1, UPT ;  /* 0x000000010400788c */ /* 0x000fd6000bf85270 */
.L_x_89:
[----:B------:R-:W-:Y:S02]  /*44b0*/  LEA R2, R8, UR29, 0x3 ;  /* 0x0000001d08027c11 */ /* 0x000fe4000f8e18ff */
[----:B------:R-:W-:Y:S02]  /*44c0*/  SHF.L.U32 R0, R10, 0x1f, RZ ;  /* 0x0000001f0a007819 */ /* 0x000fe400000006ff */
[----:B------:R-:W-:Y:S02]  /*44d0*/  LEA R4, R8, UR29, 0x4 ;  /* 0x0000001d08047c11 */ /* 0x000fe4000f8e20ff */
[----:B------:R-:W2:Y:S02]  /*44e0*/  SYNCS.PHASECHK.TRANS64.TRYWAIT P0, [R2+URZ+0xc0], R0 ;  /* 0x0000c000020075a7 */ /* 0x000ea400080011ff */
[----:B--2---:R-:W-:Y:S05]  /*44f0*/  @!P0 BRA `(.L_x_82) ;  /* 0x0000006800e48947 */ /* 0x004fea0003800000 */
.L_x_158:
[----:B------:R-:W3:Y:S01]  /*4500*/  LDS.128 R4, [R4+0x150] ;  /* 0x0001500004047984 */ /* 0x000ee20000000c00 */
[----:B------:R-:W-:Y:S01]  /*4510*/  UISETP.GE.AND UP0, UPT, UR15, 0x1, UPT ;  /* 0x000000010f00788c */ /* 0x000fe2000bf06270 */
[----:B------:R-:W-:Y:S01]  /*4520*/  @!PT LDS RZ, [RZ] ;  /* 0x00000000fffff984 */ /* 0x000fe20000000800 */
[----:B------:R-:W-:Y:S01]  /*4530*/  @!PT LDS RZ, [RZ] ;  /* 0x00000000fffff984 */ /* 0x000fe20000000800 */
[----:B------:R-:W-:Y:S01]  /*4540*/  @!PT LDS RZ, [RZ] ;  /* 0x00000000fffff984 */ /* 0x000fe20000000800 */
[----:B------:R-:W-:Y:S01]  /*4550*/  @!PT LDS RZ, [RZ] ;  /* 0x00000000fffff984 */ /* 0x000fe20000000800 */
[----:B------:R5:W-:Y:S06]  /*4560*/  MEMBAR.ALL.CTA ;  /* 0x0000000000007992 */ /* 0x000bec0000008000 */
[----:B-----5:R-:W5:Y:S01]  /*4570*/  FENCE.VIEW.ASYNC.S ;  /* 0x00000000000073c6 */ /* 0x020f620000000000 */
[----:B---3--:R-:W-:Y:S11]  /*4580*/  LOP3.LUT P0, RZ, R6, 0x1, RZ, 0xc0, !PT ;  /* 0x0000000106ff7812 */ /* 0x008ff6000780c0ff */
[----:B------:R-:W-:Y:S02]  /*4590*/  @!UPT UIADD3 URZ, UPT, UPT, URZ, URZ, URZ ;  /* 0x000000fffffff290 */ /* 0x000fe4000fffe0ff */
[----:B-----5:R-:W-:Y:S01]  /*45a0*/  VOTEU.ANY UP3, P0 ;  /* 0x0000000000ff7886 */ /* 0x020fe20000060100 */
[----:B------:R-:W-:Y:S11]  /*45b0*/  PLOP3.LUT P0, PT, PT, PT, UP3, 0x80, 0x8 ;  /* 0x000000000008781c */ /* 0x000ff60003f0f038 */
[----:B------:R-:W-:Y:S02]  /*45c0*/  @!UPT UIADD3 URZ, UPT, UPT, URZ, URZ, URZ ;  /* 0x000000fffffff290 */ /* 0x000fe4000fffe0ff */
[----:B--2---:R-:W-:Y:S02]  /*45d0*/  @P0 SHF.R.U32.HI R0, RZ, 0x10, R5 ;  /* 0x00000010ff000819 */ /* 0x004fe40000011605 */
[----:B------:R-:W-:Y:S02]  /*45e0*/  @P0 MOV R3, R4 ;  /* 0x0000000400030202 */ /* 0x000fe40000000f00 */
[----:B------:R-:W-:Y:S01]  /*45f0*/  @P0 R2UR UR4, R0 ;  /* 0x00000000000402ca */ /* 0x000fe200000e0000 */
[----:B------:R-:W-:Y:S01]  /*4600*/  VIADD R0, R2, 0xd0 ;  /* 0x000000d002007836 */ /* 0x000fe20000000000 */
[----:B------:R-:W-:Y:S02]  /*4610*/  @P0 LOP3.LUT R4, R5, 0xffff, RZ, 0xc0, !PT ;  /* 0x0000ffff05040812 */ /* 0x000fe400078ec0ff */
[----:B------:R-:W-:Y:S02]  /*4620*/  @P0 R2UR UR6, R3 ;  /* 0x00000000030602ca */ /* 0x000fe400000e0000 */
[----:B------:R-:W-:Y:S02]  /*4630*/  PRMT R0, RZ, 0x654, R0 ;  /* 0x00000654ff007816 */ /* 0x000fe40000000000 */
[----:B------:R-:W-:Y:S02]  /*4640*/  @P0 R2UR UR5, R4 ;  /* 0x00000000040502ca */ /* 0x000fe400000e0000 */
[----:B------:R2:W-:Y:S03]  /*4650*/  SYNCS.ARRIVE.TRANS64.RED.A1T0 RZ, [R0+URZ], RZ ;  /* 0x000000ff00ff79a7 */ /* 0x0005e600081004ff */
[----:B------:R-:W-:Y:S04]  /*4660*/  @UP3 UMOV UR30, UR4 ;  /* 0x00000004001e3c82 */ /* 0x000fe80008000000 */
[----:B------:R-:W-:Y:S04]  /*4670*/  @UP3 UMOV UR14, UR6 ;  /* 0x00000006000e3c82 */ /* 0x000fe80008000000 */
[----:B------:R-:W-:Y:S01]  /*4680*/  @UP3 UMOV UR13, UR5 ;  /* 0x00000005000d3c82 */ /* 0x000fe20008000000 */
[----:B------:R-:W-:Y:S05]  /*4690*/  BRA.U !UP0, `(.L_x_83) ;  /* 0x0000000108c07547 */ /* 0x000fea000b800000 */
[----:B------:R-:W-:Y:S02]  /*46a0*/  UIMAD.WIDE.U32 UR8, UR13, UR43, URZ ;  /* 0x0000002b0d0872a5 */ /* 0x000fe4000f8e00ff */
[----:B------:R-:W-:Y:S02]  /*46b0*/  UP2UR UR12, UPR, URZ, 0x4 ;  /* 0x00000004ff0c7883 */ /* 0x000fe40008000000 */
[----:B------:R-:W-:Y:S02]  /*46c0*/  UISETP.NE.AND UP2, UPT, UR42, 0x1, UPT ;  /* 0x000000012a00788c */ /* 0x000fe4000bf45270 */
[----:B------:R-:W-:Y:S02]  /*46d0*/  UIMAD.WIDE.U32 UR10, UR14, UR40, URZ ;  /* 0x000000280e0a72a5 */ /* 0x000fe4000f8e00ff */
[----:B------:R-:W-:Y:S02]  /*46e0*/  USEL UR4, UR31, UR44, !UP2 ;  /* 0x0000002c1f047287 */ /* 0x000fe4000d000000 */
[----:B------:R-:W-:Y:S02]  /*46f0*/  UISETP.NE.AND UP0, UPT, UR21, 0x1, UPT ;  /* 0x000000011500788c */ /* 0x000fe4000bf05270 */
[----:B------:R-:W-:Y:S02]  /*4700*/  UP2UR UR20, UPR, URZ, 0x2 ;  /* 0x00000002ff147883 */ /* 0x000fe40008000000 */
[----:B------:R-:W-:Y:S02]  /*4710*/  UISETP.NE.AND UP1, UPT, UR15, 0x1, UPT ;  /* 0x000000010f00788c */ /* 0x000fe4000bf25270 */
[----:B----4-:R-:W-:Y:S02]  /*4720*/  UIMAD.WIDE.U32 UR16, UR4, UR22, URZ ;  /* 0x00000016041072a5 */ /* 0x010fe4000f8e00ff */
[----:B------:R-:W-:Y:S01]  /*4730*/  USEL UR7, UR37, UR46, !UP0 ;  /* 0x0000002e25077287 */ /* 0x000fe2000c000000 */
[----:B------:R-:W-:Y:S02]  /*4740*/  UMOV UR5, UR9 ;  /* 0x0000000900057c82 */ /* 0x000fe40008000000 */
[----:B------:R-:W-:Y:S02]  /*4750*/  USHF.R.U32.HI UR6, URZ, UR49, UR5 ;  /* 0x00000031ff067299 */ /* 0x000fe40008011605 */
[----:B------:R-:W-:Y:S02]  /*4760*/  UIMAD.WIDE.U32 UR18, UR7, UR22, URZ ;  /* 0x00000016071272a5 */ /* 0x000fe4000f8e00ff */
[----:B------:R-:W-:Y:S02]  /*4770*/  USEL UR6, UR13, UR6, !UP2 ;  /* 0x000000060d067287 */ /* 0x000fe4000d000000 */
[----:B------:R-:W-:Y:S01]  /*4780*/  UISETP.NE.AND UP2, UPT, UR12, URZ, UPT ;  /* 0x000000ff0c00728c */ /* 0x000fe2000bf45270 */
[----:B------:R-:W-:Y:S01]  /*4790*/  UMOV UR5, UR11 ;  /* 0x0000000b00057c82 */ /* 0x000fe20008000000 */
[----:B------:R-:W-:Y:S02]  /*47a0*/  UIMAD.WIDE.U32 UR10, UR6, UR22, URZ ;  /* 0x00000016060a72a5 */ /* 0x000fe4000f8e00ff */
[----:B------:R-:W-:Y:S03]  /*47b0*/  USHF.R.U32.HI UR8, URZ, UR41, UR5 ;  /* 0x00000029ff087299 */ /* 0x000fe60008011605 */
[----:B------:R-:W-:Y:S02]  /*47c0*/  UMOV UR5, UR17 ;  /* 0x0000001100057c82 */ /* 0x000fe40008000000 */
[----:B------:R-:W-:Y:S03]  /*47d0*/  @UP1 USHF.R.U32.HI UR4, URZ, UR23, UR5 ;  /* 0x00000017ff041299 */ /* 0x000fe60008011605 */
[----:B------:R-:W-:Y:S01]  /*47e0*/  UMOV UR5, UR19 ;  /* 0x0000001300057c82 */ /* 0x000fe20008000000 */
[----:B------:R-:W-:Y:S02]  /*47f0*/  UIMAD UR4, UR15, UR4, URZ ;  /* 0x000000040f0472a4 */ /* 0x000fe4000f8e02ff */
[----:B------:R-:W-:Y:S02]  /*4800*/  @UP1 USHF.R.U32.HI UR7, URZ, UR23, UR5 ;  /* 0x00000017ff071299 */ /* 0x000fe40008011605 */
[----:B------:R-:W-:Y:S02]  /*4810*/  USEL UR5, UR14, UR8, !UP0 ;  /* 0x000000080e057287 */ /* 0x000fe4000c000000 */
[----:B------:R-:W-:Y:S02]  /*4820*/  UIMAD UR8, UR15, UR7, URZ ;  /* 0x000000070f0872a4 */ /* 0x000fe4000f8e02ff */
[----:B------:R-:W-:Y:S03]  /*4830*/  UISETP.GE.AND UP0, UPT, UR6, UR4, UPT ;  /* 0x000000040600728c */ /* 0x000fe6000bf06270 */
[----:B------:R-:W-:Y:S01]  /*4840*/  UMOV UR4, UR11 ;  /* 0x0000000b00047c82 */ /* 0x000fe20008000000 */
[----:B------:R-:W-:Y:S02]  /*4850*/  UISETP.GE.OR UP0, UPT, UR5, UR8, UP0 ;  /* 0x000000080500728c */ /* 0x000fe40008706670 */
[----:B------:R-:W-:Y:S02]  /*4860*/  USHF.R.U32.HI UR4, URZ, UR23, UR4 ;  /* 0x00000017ff047299 */ /* 0x000fe40008011604 */
[----:B------:R-:W-:Y:S02]  /*4870*/  UIMAD.WIDE.U32 UR8, UR5, UR22, URZ ;  /* 0x00000016050872a5 */ /* 0x000fe4000f8e00ff */
[----:B------:R-:W-:Y:S04]  /*4880*/  USEL UR10, UR6, UR4, !UP1 ;  /* 0x00000004060a7287 */ /* 0x000fe8000c800000 */
[----:B------:R-:W-:Y:S01]  /*4890*/  UIADD3 UR11, UPT, UPT, -UR10, URZ, URZ ;  /* 0x000000ff0a0b7290 */ /* 0x000fe2000fffe1ff */
[----:B------:R-:W-:Y:S02]  /*48a0*/  @!UP0 UMOV UR4, UR9 ;  /* 0x0000000900048c82 */ /* 0x000fe40008000000 */
[----:B------:R-:W-:Y:S02]  /*48b0*/  @!UP0 USHF.R.U32.HI UR4, URZ, UR23, UR4 ;  /* 0x00000017ff048299 */ /* 0x000fe40008011604 */
[----:B------:R-:W-:Y:S02]  /*48c0*/  UIMAD UR8, UR15, UR11, UR6 ;  /* 0x0000000b0f0872a4 */ /* 0x000fe4000f8e0206 */
[----:B------:R-:W-:Y:S02]  /*48d0*/  @!UP0 USEL UR4, UR5, UR4, !UP1 ;  /* 0x0000000405048287 */ /* 0x000fe4000c800000 */
[----:B------:R-:W-:Y:S02]  /*48e0*/  UISETP.NE.AND UP1, UPT, UR20, URZ, UPT ;  /* 0x000000ff1400728c */ /* 0x000fe4000bf25270 */
[----:B------:R-:W-:Y:S02]  /*48f0*/  @!UP0 UIMAD UR7, UR7, UR8, UR4 ;  /* 0x00000008070782a4 */ /* 0x000fe4000f8e0204 */
[----:B------:R-:W-:Y:S02]  /*4900*/  @!UP0 UIADD3 UR9, UPT, UPT, UR10, -UR4, URZ ;  /* 0x800000040a098290 */ /* 0x000fe4000fffe0ff */
[----:B------:R-:W-:Y:S02]  /*4910*/  UIADD3 UR8, UPT, UPT, -UR6, URZ, URZ ;  /* 0x000000ff06087290 */ /* 0x000fe4000fffe1ff */
[----:B------:R-:W-:Y:S02]  /*4920*/  UIADD3 UR4, UPT, UPT, -UR5, URZ, URZ ;  /* 0x000000ff05047290 */ /* 0x000fe4000fffe1ff */
[----:B------:R-:W-:Y:S03]  /*4930*/  @!UP0 UIMAD UR6, UR9, UR15, UR5 ;  /* 0x0000000f090682a4 */ /* 0x000fe6000f8e0205 */
[----:B------:R-:W-:Y:S01]  /*4940*/  @!UP0 UMOV UR5, UR7 ;  /* 0x0000000700058c82 */ /* 0x000fe20008000000 */
[----:B------:R-:W-:Y:S02]  /*4950*/  UIMAD UR7, UR21, UR4, UR14 ;  /* 0x00000004150772a4 */ /* 0x000fe4000f8e020e */
[----:B------:R-:W-:Y:S02]  /*4960*/  UIMAD UR4, UR42, UR8, UR13 ;  /* 0x000000082a0472a4 */ /* 0x000fe4000f8e020d */
[----:B------:R-:W-:Y:S02]  /*4970*/  UIMAD UR14, UR5, UR21, UR7 ;  /* 0x00000015050e72a4 */ /* 0x000fe4000f8e0207 */
[----:B------:R-:W-:Y:S11]  /*4980*/  UIMAD UR13, UR6, UR42, UR4 ;  /* 0x0000002a060d72a4 */ /* 0x000ff6000f8e0204 */
[----:B------:R-:W-:Y:S01]  /*4990*/  @!UPT UIADD3 URZ, UPT, UPT, URZ, URZ, URZ ;  /* 0x000000fffffff290 */ /* 0x000fe2000fffe0ff */
.L_x_83:
[----:B------:R-:W3:Y:S01]  /*49a0*/  @!UP4 LDCU.128 UR8, c[0x0][0xb10] ;  /* 0x00016200ff08c7ac */ /* 0x000ee20008000c00 */
[----:B------:R-:W-:Y:S02]  /*49b0*/  ISETP.NE.U32.AND P0, PT, RZ, UR38, PT ;  /* 0x00000026ff007c0c */ /* 0x000fe4000bf05070 */
[----:B------:R-:W-:Y:S02]  /*49c0*/  SHF.L.U32 R4, R9, 0x1f, RZ ;  /* 0x0000001f09047819 */ /* 0x000fe400000006ff */
[----:B------:R-:W-:Y:S01]  /*49d0*/  ISETP.NE.AND.EX P0, PT, RZ, UR39, PT, P0 ;  /* 0x00000027ff007c0c */ /* 0x000fe2000bf05300 */
[----:B------:R-:W5:Y:S01]  /*49e0*/  @!UP4 LDCU UR5, c[0x0][0xb0c] ;  /* 0x00016180ff05c7ac */ /* 0x000f620008000800 */
[----:B---3--:R-:W-:Y:S07]  /*49f0*/  UIMAD.WIDE.U32 UR6, UR14, UR8, URZ ;  /* 0x000000080e0672a5 */ /* 0x008fee000f8e00ff */
[----:B------:R-:W-:Y:S01]  /*4a00*/  @!UP4 UMOV UR4, UR7 ;  /* 0x000000070004cc82 */ /* 0x000fe20008000000 */
[----:B-----5:R-:W-:Y:S02]  /*4a10*/  @!UP4 UISETP.NE.AND UP0, UPT, UR5, 0x1, UPT ;  /* 0x000000010500c88c */ /* 0x020fe4000bf05270 */
[----:B------:R-:W-:Y:S02]  /*4a20*/  @!UP4 USHF.R.U32.HI UR4, URZ, UR9, UR4 ;  /* 0x00000009ff04c299 */ /* 0x000fe40008011604 */
[----:B------:R-:W-:Y:S02]  /*4a30*/  UIMAD.WIDE.U32 UR6, UR13, UR11, URZ ;  /* 0x0000000b0d0672a5 */ /* 0x000fe4000f8e00ff */
[----:B------:R-:W-:Y:S02]  /*4a40*/  @!UP4 USEL UR8, UR14, UR4, !UP0 ;  /* 0x000000040e08c287 */ /* 0x000fe4000c000000 */
[----:B------:R-:W-:Y:S03]  /*4a50*/  @!UP4 UISETP.NE.AND UP0, UPT, UR10, 0x1, UPT ;  /* 0x000000010a00c88c */ /* 0x000fe6000bf05270 */
[----:B------:R-:W-:Y:S02]  /*4a60*/  @!UP4 UMOV UR6, UR7 ;  /* 0x000000070006cc82 */ /* 0x000fe40008000000 */
[----:B------:R-:W3:Y:S02]  /*4a70*/  @!UP4 LDCU UR4, c[0x0][0xb20] ;  /* 0x00016400ff04c7ac */ /* 0x000ee40008000800 */
[----:B---3--:R-:W-:Y:S04]  /*4a80*/  @!UP4 USHF.R.U32.HI UR6, URZ, UR4, UR6 ;  /* 0x00000004ff06c299 */ /* 0x008fe80008011606 */
[----:B------:R-:W-:Y:S04]  /*4a90*/  @!UP4 USEL UR6, UR13, UR6, !UP0 ;  /* 0x000000060d06c287 */ /* 0x000fe8000c000000 */
[----:B------:R-:W-:Y:S02]  /*4aa0*/  @!UP4 UIADD3 UR4, UPT, UPT, -UR8, UR6, URZ ;  /* 0x000000060804c290 */ /* 0x000fe4000fffe1ff */
[----:B------:R-:W-:Y:S02]  /*4ab0*/  @!UP4 UIADD3 UR6, UPT, UPT, UR8, -UR6, URZ ;  /* 0x800000060806c290 */ /* 0x000fe4000fffe0ff */
[----:B------:R-:W-:Y:S02]  /*4ac0*/  @!UP4 UIMAD UR14, UR4, UR5, UR14 ;  /* 0x00000005040ec2a4 */ /* 0x000fe4000f8e020e */
[----:B------:R-:W-:Y:S01]  /*4ad0*/  @!UP4 UIMAD UR13, UR6, UR10, UR13 ;  /* 0x0000000a060dc2a4 */ /* 0x000fe2000f8e020d */
[----:B------:R-:W-:Y:S11]  /*4ae0*/  BRA.U UP1, `(.L_x_84) ;  /* 0x0000000101107547 */ /* 0x000ff6000b800000 */
[----:B--2---:R-:W-:Y:S04]  /*4af0*/  MOV R0, UR47 ;  /* 0x0000002f00007c02 */ /* 0x004fe80008000f00 */
[----:B------:R-:W-:Y:S04]  /*4b00*/  SHF.L.U32 R0, R0, 0x1f, RZ ;  /* 0x0000001f00007819 */ /* 0x000fe800000006ff */
[----:B------:R-:W2:Y:S02]  /*4b10*/  SYNCS.PHASECHK.TRANS64.TRYWAIT P1, [UR29+0xb8], R0 ;  /* 0x0000b800ff0075a7 */ /* 0x000ea4000802111d */
[----:B--2---:R-:W-:Y:S05]  /*4b20*/  @!P1 BRA `(.L_x_85) ;  /* 0x00000064006c9947 */ /* 0x004fea0003800000 */
.L_x_84:
[----:B------:R-:W-:Y:S05]  /*4b30*/  BRA.U !UP5, `(.L_x_86) ;  /* 0x000000010d3c7547 */ /* 0x000fea000b800000 */
[----:B------:R-:W-:Y:S01]  /*4b40*/  UPLOP3.LUT UP2, UPT, UPT, UPT, UP6, 0x80, 0x8 ;  /* 0x000000000008789c */ /* 0x000fe20003f4f060 */
[----:B------:R-:W-:Y:S01]  /*4b50*/  HFMA2 R245, -RZ, RZ, 0, 5.9604644775390625e-08 ;  /* 0x00000001fff57431 */ /* 0x000fe200000001ff */
[----:B------:R-:W3:Y:S01]  /*4b60*/  LDCU.64 UR8, c[0x0][0x358] ;  /* 0x00006b00ff0877ac */ /* 0x000ee20008000a00 */
[----:B--2---:R-:W-:Y:S03]  /*4b70*/  IMAD.MOV.U32 R0, RZ, RZ, 0x1 ;  /* 0x00000001ff007424 */ /* 0x004fe600078e00ff */
[----:B------:R-:W-:Y:S05]  /*4b80*/  PLOP3.LUT P1, PT, PT, PT, UP2, 0x80, 0x8 ;  /* 0x000000000008781c */ /* 0x000fea0003f2f028 */
[----:B------:R-:W2:Y:S01]  /*4b90*/  @UP2 LDCU.64 UR4, c[0x0][0x888] ;  /* 0x00011100ff0427ac */ /* 0x000ea20008000a00 */
[----:B------:R-:W-:Y:S07]  /*4ba0*/  @UP2 UIMAD UR6, UR36, UR38, URZ ;  /* 0x00000026240622a4 */ /* 0x000fee000f8e02ff */
[----:B------:R-:W-:Y:S01]  /*4bb0*/  @!P1 PRMT R245, R0, 0x7610, R245 ;  /* 0x0000761000f59816 */ /* 0x000fe200000000f5 */
[----:B--2---:R-:W-:Y:S06]  /*4bc0*/  @UP2 UIMAD.WIDE UR4, UR6, 0x4, UR4 ;  /* 0x00000004060428a5 */ /* 0x004fec000f8e0204 */
[----:B------:R-:W-:Y:S02]  /*4bd0*/  IMAD.U32 R2, RZ, RZ, UR4 ;  /* 0x00000004ff027e24 */ /* 0x000fe4000f8e00ff */
[----:B------:R-:W-:Y:S05]  /*4be0*/  IMAD.U32 R3, RZ, RZ, UR5 ;  /* 0x00000005ff037e24 */ /* 0x000fea000f8e00ff */
[----:B---3--:R-:W2:Y:S02]  /*4bf0*/  @P1 LDG.E R2, desc[UR8][R2.64] ;  /* 0x0000000802021981 */ /* 0x008ea4000c1e1900 */
[----:B--2---:R-:W-:Y:S11]  /*4c00*/  @P1 R2UR UR45, R2 ;  /* 0x00000000022d12ca */ /* 0x004ff600000e0000 */
[----:B------:R-:W-:Y:S03]  /*4c10*/  @!UPT UIADD3 URZ, UPT, UPT, URZ, URZ, URZ ;  /* 0x000000fffffff290 */ /* 0x000fe6000fffe0ff */
[----:B------:R-:W3:Y:S02]  /*4c20*/  @!UP2 LDCU UR45, c[0x0][0x880] ;  /* 0x00011000ff2da7ac */ /* 0x000ee40008000800 */
.L_x_86:
[----:B---3--:R-:W-:Y:S01]  /*4c30*/  @!P0 FSETP.EQ.AND P2, PT, RZ, UR45, PT ;  /* 0x0000002dff008c0b */ /* 0x008fe2000bf42000 */
[----:B------:R-:W-:Y:S01]  /*4c40*/  @!UPT UIADD3 URZ, UPT, UPT, URZ, URZ, URZ ;  /* 0x000000fffffff290 */ /* 0x000fe2000fffe0ff */
[----:B------:R-:W-:Y:S11]  /*4c50*/  @!P0 BRA `(.L_x_87) ;  /* 0x0000000000148947 */ /* 0x000ff60003800000 */
[----:B------:R-:W-:Y:S02]  /*4c60*/  LOP3.LUT P0, RZ, R245, 0xff, RZ, 0xc0, !PT ;  /* 0x000000fff5ff7812 */ /* 0x000fe4000780c0ff */
[----:B------:R-:W-:Y:S04]  /*4c70*/  PLOP3.LUT P2, PT, PT, PT, UP2, 0x80, 0x8 ;  /* 0x000000000008781c */ /* 0x000fe80003f4f028 */
[----:B------:R-:W-:Y:S07]  /*4c80*/  PLOP3.LUT P2, PT, P2, PT, PT, 0x8, 0x80 ;  /* 0x000000000080781c */ /* 0x000fee000174e170 */
[----:B------:R-:W-:Y:S11]  /*4c90*/  @P0 FSETP.EQ.AND P2, PT, RZ, UR45, PT ;  /* 0x0000002dff000c0b */ /* 0x000ff6000bf42000 */
[----:B------:R-:W-:Y:S02]  /*4ca0*/  @!UPT UIADD3 URZ, UPT, UPT, URZ, URZ, URZ ;  /* 0x000000fffffff290 */ /* 0x000fe4000fffe0ff */
.L_x_87:
[----:B------:R-:W3:Y:S01]  /*4cb0*/  SYNCS.PHASECHK.TRANS64.TRYWAIT P0, [UR29+0xa8], R4 ;  /* 0x0000a804ff0075a7 */ /* 0x000ee2000800111d */
[----:B------:R-:W-:Y:S02]  /*4cc0*/  ELECT P1, URZ, PT ;  /* 0x0000000000ff782f */ /* 0x000fe40003820000 */
[----:B--2---:R-:W-:Y:S01]  /*4cd0*/  IADD3 R0, PT, PT, R8, 0x1, RZ ;  /* 0x0000000108007810 */ /* 0x004fe20007ffe0ff */
[----:B---3--:R-:W-:Y:S10]  /*4ce0*/  @!P0 BRA `(.L_x_88) ;  /* 0x0000006400148947 */ /* 0x008ff40003800000 */
.L_x_161:
[----:B------:R-:W3:Y:S01]  /*4cf0*/  LDL R5, [R1+0x4] ;  /* 0x0000040001057983 */ /* 0x000ee20000100800 */
[----:B------:R-:W-:Y:S01]  /*4d00*/  PLOP3.LUT P1, PT, P2, P1, PT, 0xf2, 0x2f ;  /* 0x00000000002f781c */ /* 0x000fe20001723e72 */
[----:B------:R-:W-:Y:S01]  /*4d10*/  UMOV UR20, UR36 ;  /* 0x0000002400147c82 */ /* 0x000fe20008000000 */
[----:B------:R-:W-:Y:S01]  /*4d20*/  UMOV UR28, UR36 ;  /* 0x00000024001c7c82 */ /* 0x000fe20008000000 */
[----:B------:R-:W5:Y:S01]  /*4d30*/  LDL R3, [R1] ;  /* 0x0000000001037983 */ /* 0x000f620000100800 */
[----:B------:R-:W-:Y:S01]  /*4d40*/  R2UR UR7, R244 ;  /* 0x00000000f40772ca */ /* 0x000fe200000e0000 */
[----:B------:R-:W-:Y:S01]  /*4d50*/  UMOV UR12, UR36 ;  /* 0x00000024000c7c82 */ /* 0x000fe20008000000 */
[----:B------:R-:W-:Y:S02]  /*4d60*/  R2UR UR6, R243 ;  /* 0x00000000f30672ca */ /* 0x000fe400000e0000 */
[C---:B------:R-:W-:Y:S02]  /*4d70*/  ISETP.NE.AND P0, PT, R0.reuse, 0x2, PT ;  /* 0x000000020000780c */ /* 0x040fe40003f05270 */
[----:B------:R-:W-:Y:S02]  /*4d80*/  LOP3.LUT R9, R9, 0x1, RZ, 0x3c, !PT ;  /* 0x0000000109097812 */ /* 0x000fe400078e3cff */
[----:B--2---:R-:W-:Y:S01]  /*4d90*/  SEL R2, RZ, 0x1, P0 ;  /* 0x00000001ff027807 */ /* 0x004fe20000000000 */
[----:B------:R-:W-:Y:S01]  /*4da0*/  VOTEU.ALL UP0, P1 ;  /* 0x0000000000ff7886 */ /* 0x000fe20000800000 */
[----:B------:R-:W-:Y:S02]  /*4db0*/  SEL R8, R0, RZ, P0 ;  /* 0x000000ff00087207 */ /* 0x000fe40000000000 */
[----:B------:R-:W-:Y:S02]  /*4dc0*/  LOP3.LUT R10, R10, R2, RZ, 0x3c, !PT ;  /* 0x000000020a0a7212 */ /* 0x000fe400078e3cff */
[----:B-1----:R-:W-:Y:S02]  /*4dd0*/  @!UP0 UIADD3 UR4, UP1, UPT, UR50, 0x580, URZ ;  /* 0x0000058032048890 */ /* 0x002fe4000ff3e0ff */
[----:B------:R-:W-:Y:S02]  /*4de0*/  @!UP0 USHF.L.U32 UR35, UR7, 0x6, URZ ;  /* 0x0000000607238899 */ /* 0x000fe400080006ff */
[----:B------:R-:W-:Y:S02]  /*4df0*/  @!UP0 UIADD3.X UR5, UPT, UPT, URZ, UR51, URZ, UP1, !UPT ;  /* 0x00000033ff058290 */ /* 0x000fe40008ffe4ff */
[----:B------:R-:W-:Y:S02]  /*4e00*/  @!UP0 UIMAD UR34, UR6, 0xf0, URZ ;  /* 0x000000f0062288a4 */ /* 0x000fe4000f8e02ff */
[----:B------:R-:W-:Y:S02]  /*4e10*/  @!UP0 UIADD3 UR32, UPT, UPT, UR29, 0x180, URZ ;  /* 0x000001801d208890 */ /* 0x000fe4000fffe0ff */
[----:B------:R-:W-:Y:S01]  /*4e20*/  @!UP0 UIADD3 UR33, UPT, UPT, UR29, 0xa0, URZ ;  /* 0x000000a01d218890 */ /* 0x000fe2000fffe0ff */
[----:B------:R-:W-:Y:S01]  /*4e30*/  VOTEU.ALL UP1, P1 ;  /* 0x0000000000ff7886 */ /* 0x000fe20000820000 */
[----:B------:R-:W-:Y:S01]  /*4e40*/  UMOV UR6, 0x0 ;  /* 0x0000000000067882 */ /* 0x000fe20000000000 */
[----:B------:R-:W-:Y:S01]  /*4e50*/  UMOV UR7, 0x10000000 ;  /* 0x1000000000077882 */ /* 0x000fe20000000000 */
[----:B------:R-:W-:Y:S02]  /*4e60*/  @!UP0 UIADD3 UR16, UPT, UPT, UR29, 0x580, URZ ;  /* 0x000005801d108890 */ /* 0x000fe4000fffe0ff */
[----:B------:R-:W-:Y:S03]  /*4e70*/  @!UP0 UIADD3 UR18, UPT, UPT, UR34, 0x10, URZ ;  /* 0x0000001022128890 */ /* 0x000fe6000fffe0ff */
[----:B------:R1:W-:Y:S01]  /*4e80*/  @!UP1 UTMALDG.3D [UR32], [UR4], desc[UR6] ;  /* 0x00000620040095b4 */ /* 0x0003e20008011000 */
[----:B------:R-:W-:Y:S01]  /*4e90*/  VOTEU.ALL UP1, P1 ;  /* 0x0000000000ff7886 */ /* 0x000fe20000820000 */
[----:B------:R-:W-:Y:S01]  /*4ea0*/  UMOV UR17, UR33 ;  /* 0x0000002100117c82 */ /* 0x000fe20008000000 */
[----:B------:R-:W-:Y:S01]  /*4eb0*/  UMOV UR19, UR35 ;  /* 0x0000002300137c82 */ /* 0x000fe20008000000 */
[----:B------:R-:W-:Y:S02]  /*4ec0*/  @!UP0 UIADD3 UR24, UPT, UPT, UR29, 0x980, URZ ;  /* 0x000009801d188890 */ /* 0x000fe4000fffe0ff */
[----:B------:R-:W-:Y:S01]  /*4ed0*/  @!UP0 UIADD3 UR26, UPT, UPT, UR34, 0x20, URZ ;  /* 0x00000020221a8890 */ /* 0x000fe2000fffe0ff */
[----:B------:R2:W-:Y:S01]  /*4ee0*/  @!UP1 UTMALDG.3D [UR16], [UR4], desc[UR6] ;  /* 0x00000610040095b4 */ /* 0x0005e20008011000 */
[----:B------:R-:W-:Y:S01]  /*4ef0*/  VOTEU.ALL UP1, P1 ;  /* 0x0000000000ff7886 */ /* 0x000fe20000820000 */
[----:B------:R-:W-:Y:S01]  /*4f00*/  UMOV UR25, UR33 ;  /* 0x0000002100197c82 */ /* 0x000fe20008000000 */
[----:B------:R-:W-:Y:S01]  /*4f10*/  UMOV UR27, UR35 ;  /* 0x00000023001b7c82 */ /* 0x000fe20008000000 */
[----:B------:R-:W-:Y:S02]  /*4f20*/  @!UP0 UIADD3 UR8, UPT, UPT, UR29, 0xd80, URZ ;  /* 0x00000d801d088890 */ /* 0x000fe4000fffe0ff */
[----:B------:R-:W-:Y:S02]  /*4f30*/  @!UP0 UIADD3 UR10, UPT, UPT, UR34, 0x30, URZ ;  /* 0x00000030220a8890 */ /* 0x000fe4000fffe0ff */
[----:B------:R4:W-:Y:S01]  /*4f40*/  @!UP1 UTMALDG.3D [UR24], [UR4], desc[UR6] ;  /* 0x00000618040095b4 */ /* 0x0009e20008011000 */
[----:B------:R-:W-:Y:S01]  /*4f50*/  VOTEU.ALL UP1, P1 ;  /* 0x0000000000ff7886 */ /* 0x000fe20000820000 */
[----:B------:R-:W-:Y:S01]  /*4f60*/  UMOV UR9, UR33 ;  /* 0x0000002100097c82 */ /* 0x000fe20008000000 */
[----:B------:R-:W-:Y:S04]  /*4f70*/  UMOV UR11, UR35 ;  /* 0x00000023000b7c82 */ /* 0x000fe80008000000 */
[----:B------:R4:W-:Y:S01]  /*4f80*/  @!UP1 UTMALDG.3D [UR8], [UR4], desc[UR6] ;  /* 0x00000608040095b4 */ /* 0x0009e20008011000 */
[----:B------:R-:W-:Y:S01]  /*4f90*/  VOTEU.ALL UP1, P1 ;  /* 0x0000000000ff7886 */ /* 0x000fe20000820000 */
[----:B-1----:R-:W-:Y:S01]  /*4fa0*/  UMOV UR36, UR30 ;  /* 0x0000001e00247c82 */ /* 0x002fe20008000000 */
[----:B--2---:R-:W-:Y:S02]  /*4fb0*/  @!UP0 UIADD3 UR16, UPT, UPT, UR29, 0x1180, URZ ;  /* 0x000011801d108890 */ /* 0x004fe4000fffe0ff */
[----:B------:R-:W-:Y:S02]  /*4fc0*/  @!UP0 UIADD3 UR18, UPT, UPT, UR34, 0x40, URZ ;  /* 0x0000004022128890 */ /* 0x000fe4000fffe0ff */
[----:B----4-:R-:W-:Y:S02]  /*4fd0*/  @!UP0 UIADD3 UR24, UPT, UPT, UR29, 0x1580, URZ ;  /* 0x000015801d188890 */ /* 0x010fe4000fffe0ff */
[----:B------:R-:W-:Y:S05]  /*4fe0*/  @!UP0 UIADD3 UR26, UPT, UPT, UR34, 0x50, URZ ;  /* 0x00000050221a8890 */ /* 0x000fea000fffe0ff */
[----:B------:R1:W-:Y:S01]  /*4ff0*/  @!UP1 UTMALDG.3D [UR16], [UR4], desc[UR6] ;  /* 0x00000610040095b4 */ /* 0x0003e20008011000 */
[----:B------:R-:W-:Y:S01]  /*5000*/  VOTEU.ALL UP1, P1 ;  /* 0x0000000000ff7886 */ /* 0x000fe20000820000 */
[----:B------:R-:W-:Y:S02]  /*5010*/  @!UP0 UIADD3 UR8, UPT, UPT, UR29, 0x1980, URZ ;  /* 0x000019801d088890 */ /* 0x000fe4000fffe0ff */
[----:B------:R-:W-:Y:S02]  /*5020*/  @!UP0 UIADD3 UR10, UPT, UPT, UR34, 0x60, URZ ;  /* 0x00000060220a8890 */ /* 0x000fe4000fffe0ff */
[----:B------:R2:W-:Y:S01]  /*5030*/  @!UP1 UTMALDG.3D [UR24], [UR4], desc[UR6] ;  /* 0x00000618040095b4 */ /* 0x0005e20008011000 */
[----:B------:R-:W-:Y:S06]  /*5040*/  VOTEU.ALL UP1, P1 ;  /* 0x0000000000ff7886 */ /* 0x000fec0000820000 */
[----:B------:R4:W-:Y:S01]  /*5050*/  @!UP1 UTMALDG.3D [UR8], [UR4], desc[UR6] ;  /* 0x00000608040095b4 */ /* 0x0009e20008011000 */
[----:B------:R-:W-:Y:S01]  /*5060*/  VOTEU.ALL UP1, P1 ;  /* 0x0000000000ff7886 */ /* 0x000fe20000820000 */
[----:B-1----:R-:W-:Y:S02]  /*5070*/  @!UP0 UIADD3 UR16, UPT, UPT, UR29, 0x1d80, URZ ;  /* 0x00001d801d108890 */ /* 0x002fe4000fffe0ff */
[----:B------:R-:W-:Y:S02]  /*5080*/  @!UP0 UIADD3 UR18, UPT, UPT, UR34, 0x70, URZ ;  /* 0x0000007022128890 */ /* 0x000fe4000fffe0ff */
[----:B--2---:R-:W-:Y:S02]  /*5090*/  @!UP0 UIADD3 UR24, UPT, UPT, UR29, 0x2180, URZ ;  /* 0x000021801d188890 */ /* 0x004fe4000fffe0ff */
[----:B------:R-:W-:Y:S05]  /*50a0*/  @!UP0 UIADD3 UR26, UPT, UPT, UR34, 0x80, URZ ;  /* 0x00000080221a8890 */ /* 0x000fea000fffe0ff */
[----:B------:R1:W-:Y:S01]  /*50b0*/  @!UP1 UTMALDG.3D [UR16], [UR4], desc[UR6] ;  /* 0x00000610040095b4 */ /* 0x0003e20008011000 */
[----:B------:R-:W-:Y:S01]  /*50c0*/  VOTEU.ALL UP1, P1 ;  /* 0x0000000000ff7886 */ /* 0x000fe20000820000 */
[----:B----4-:R-:W-:Y:S02]  /*50d0*/  @!UP0 UIADD3 UR8, UPT, UPT, UR29, 0x2580, URZ ;  /* 0x000025801d088890 */ /* 0x010fe4000fffe0ff */
        /* <DEDUP_REMOVED lines=13> */
[----:B------:R-:W-:Y:S01]  /*51b0*/  @!UP1 UTMALDG.3D [UR24], [UR4], desc[UR6] ;  /* 0x00000618040095b4 */ /* 0x000fe20008011000 */
[----:B------:R-:W-:Y:S06]  /*51c0*/  VOTEU.ALL UP1, P1 ;  /* 0x0000000000ff7886 */ /* 0x000fec0000820000 */
[----:B------:R2:W-:Y:S01]  /*51d0*/  @!UP1 UTMALDG.3D [UR8], [UR4], desc[UR6] ;  /* 0x00000608040095b4 */ /* 0x0005e20008011000 */
[----:B------:R-:W-:Y:S02]  /*51e0*/  UPLOP3.LUT UP1, UPT, UPT, UPT, UPT, 0x80, 0x8 ;  /* 0x000000000008789c */ /* 0x000fe40003f2f070 */
[----:B-1----:R-:W-:Y:S02]  /*51f0*/  @!UP0 UIADD3 UR16, UPT, UPT, UR29, 0x3580, URZ ;  /* 0x000035801d108890 */ /* 0x002fe4000fffe0ff */
[----:B------:R-:W-:Y:S02]  /*5200*/  @!UP0 UIADD3 UR18, UPT, UPT, UR34, 0xd0, URZ ;  /* 0x000000d022128890 */ /* 0x000fe4000fffe0ff */
[----:B--2---:R-:W-:Y:S02]  /*5210*/  @!UP0 UIADD3 UR8, UPT, UPT, UR29, 0x3980, URZ ;  /* 0x000039801d088890 */ /* 0x004fe4000fffe0ff */
[----:B------:R-:W-:Y:S01]  /*5220*/  @!UP0 UIADD3 UR10, UPT, UPT, UR34, 0xe0, URZ ;  /* 0x000000e0220a8890 */ /* 0x000fe2000fffe0ff */
[----:B------:R-:W-:Y:S05]  /*5230*/  VOTEU.ALL UP0, P1 ;  /* 0x0000000000ff7886 */ /* 0x000fea0000800000 */
[----:B------:R-:W-:Y:S01]  /*5240*/  @!UP0 UTMALDG.3D [UR16], [UR4], desc[UR6] ;  /* 0x00000610040085b4 */ /* 0x000fe20008011000 */
[----:B------:R-:W-:Y:S05]  /*5250*/  VOTEU.ALL UP0, P1 ;  /* 0x0000000000ff7886 */ /* 0x000fea0000800000 */
[----:B------:R1:W-:Y:S01]  /*5260*/  @!UP0 UTMALDG.3D [UR8], [UR4], desc[UR6] ;  /* 0x00000608040085b4 */ /* 0x0003e20008011000 */
[----:B------:R2:W-:Y:S01]  /*5270*/  @!P1 SYNCS.ARRIVE.TRANS64.RED.A0TR RZ, [UR29+0xa0], R11 ;  /* 0x0000a00bffff99a7 */ /* 0x0005e2000830041d */
[----:B------:R-:W-:Y:S01]  /*5280*/  SYNCS.ARRIVE.TRANS64.RED.A1T0 RZ, [UR48], RZ ;  /* 0x000000ffffff79a7 */ /* 0x000fe20008100430 */
[----:B-----5:R-:W-:Y:S02]  /*5290*/  R2UR UR53, R3 ;  /* 0x00000000033572ca */ /* 0x020fe400000e0000 */
[----:B---3--:R-:W-:Y:S11]  /*52a0*/  R2UR UR52, R5 ;  /* 0x00000000053472ca */ /* 0x008ff600000e0000 */
[----:B-1----:R-:W-:Y:S02]  /*52b0*/  UIADD3 UR5, UPT, UPT, UR13, UR53, URZ ;  /* 0x000000350d057290 */ /* 0x002fe4000fffe0ff */
[----:B------:R-:W-:Y:S04]  /*52c0*/  UIADD3 UR4, UPT, UPT, UR14, UR52, URZ ;  /* 0x000000340e047290 */ /* 0x000fe8000fffe0ff */
[----:B------:R-:W-:Y:S02]  /*52d0*/  IMAD.U32 R243, RZ, RZ, UR5 ;  /* 0x00000005fff37e24 */ /* 0x000fe4000f8e00ff */
[----:B------:R-:W-:Y:S01]  /*52e0*/  IMAD.U32 R244, RZ, RZ, UR4 ;  /* 0x00000004fff47e24 */ /* 0x000fe2000f8e00ff */
[----:B--2---:R-:W-:Y:S06]  /*52f0*/  BRA.U UP3, `(.L_x_89) ;  /* 0xfffffff1036c7547 */ /* 0x004fec000b83ffff */
[----:B------:R-:W-:Y:S07]  /*5300*/  MOV R2, UR29 ;  /* 0x0000001d00027c02 */ /* 0x000fee0008000f00 */
.L_x_90:
[----:B-1----:R-:W-:-:S04]  /*5310*/  SHF.L.U32 R0, R9, 0x1f, RZ ;  /* 0x0000001f09007819 */ /* 0x002fc800000006ff */
[----:B------:R1:W2:Y:S03]  /*5320*/  SYNCS.PHASECHK.TRANS64.TRYWAIT P0, [R2+URZ+0xa8], R0 ;  /* 0x0000a800020075a7 */ /* 0x0002a600080011ff */
[----:B--2---:R-:W-:Y:S05]  /*5330*/  @!P0 NANOSLEEP.SYNCS 0x989680 ;  /* 0x009896800000895d */ /* 0x004fea0003900000 */
[----:B------:R-:W2:Y:S02]  /*5340*/  @!P0 SYNCS.PHASECHK.TRANS64 P0, [R2+URZ+0xa8], R0 ;  /* 0x0000a800020085a7 */ /* 0x000ea400080010ff */
[----:B--2---:R-:W-:Y:S05]  /*5350*/  @P0 EXIT ;  /* 0x000000000000094d */ /* 0x004fea0003800000 */
[----:B------:R-:W-:Y:S05]  /*5360*/  BRA `(.L_x_90) ;  /* 0xfffffffc00e87947 */ /* 0x000fea000383ffff */
.L_x_81:
[----:B------:R-:W-:-:S06]  /*5370*/  UISETP.GE.AND UP0, UPT, UR14, 0x4, UPT ;  /* 0x000000040e00788c */ /* 0x000fcc000bf06270 */
[----:B------:R-:W-:-:S13]  /*5380*/  PLOP3.LUT P0, PT, PT, PT, UP0, 0x80, 0x8 ;  /* 0x000000000008781c */ /* 0x000fda0003f0f008 */
[----:B-1----:R-:W-:Y:S05]  /*5390*/  @!P0 EXIT ;  /* 0x000000000000894d */ /* 0x002fea0003800000 */
[----:B------:R-:W-:Y:S06]  /*53a0*/  BAR.SYNC.DEFER_BLOCKING 0x6, 0xa0 ;  /* 0x0182800000007b1d */ /* 0x000fec0000010000 */
[----:B------:R-:W-:Y:S01]  /*53b0*/  UMOV UR4, 0x400 ;  /* 0x0000040000047882 */ /* 0x000fe20000000000 */
[----:B------:R-:W2:Y:S01]  /*53c0*/  LDCU.64 UR6, c[0x0][0x890] ;  /* 0x00011200ff0677ac */ /* 0x000ea20008000a00 */
[----:B------:R-:W-:Y:S01]  /*53d0*/  ULEA UR4, UR46, UR4, 0x18 ;  /* 0x000000042e047291 */ /* 0x000fe2000f8ec0ff */
[----:B------:R-:W1:Y:S01]  /*53e0*/  LDCU.64 UR8, c[0x0][0x8a8] ;  /* 0x00011500ff0877ac */ /* 0x000e620008000a00 */
[----:B------:R-:W3:Y:S01]  /*53f0*/  LDCU UR44, c[0x0][0xb0c] ;  /* 0x00016180ff2c77ac */ /* 0x000ee20008000800 */
[----:B------:R-:W4:Y:S06]  /*5400*/  LDCU UR41, c[0x0][0xb30] ;  /* 0x00016600ff2977ac */ /* 0x000f2c0008000800 */
[----:B------:R-:W5:Y:S02]  /*5410*/  LDS R16, [UR4+0x170] ;  /* 0x00017004ff107984 */ /* 0x000f640008000800 */
[----:B------:R-:W1:Y:S01]  /*5420*/  LDCU.64 UR4, c[0x0][0x888] ;  /* 0x00011100ff0477ac */ /* 0x000e620008000a00 */
[----:B--2---:R-:W-:Y:S01]  /*5430*/  MOV R5, UR6 ;  /* 0x0000000600057c02 */ /* 0x004fe20008000f00 */
[----:B------:R-:W2:Y:S01]  /*5440*/  LDCU.64 UR42, c[0x0][0xb28] ;  /* 0x00016500ff2a77ac */ /* 0x000ea20008000a00 */
[----:B------:R-:W-:Y:S01]  /*5450*/  UMOV UR40, URZ ;  /* 0x000000ff00287c82 */ /* 0x000fe20008000000 */
[----:B------:R-:W-:Y:S01]  /*5460*/  UMOV UR18, URZ ;  /* 0x000000ff00127c82 */ /* 0x000fe20008000000 */
[----:B-1----:R-:W-:Y:S01]  /*5470*/  IMAD.U32 R0, RZ, RZ, UR4 ;  /* 0x00000004ff007e24 */ /* 0x002fe2000f8e00ff */
[----:B------:R-:W-:Y:S01]  /*5480*/  MOV R4, UR5 ;  /* 0x0000000500047c02 */ /* 0x000fe20008000f00 */
[----:B------:R-:W1:Y:S03]  /*5490*/  LDCU.64 UR4, c[0x0][0x8b0] ;  /* 0x00011600ff0477ac */ /* 0x000e660008000a00 */
[----:B------:R3:W-:Y:S04]  /*54a0*/  STL [R1+0x14], R0 ;  /* 0x0000140001007387 */ /* 0x0007e80000100800 */
[----:B------:R4:W-:Y:S04]  /*54b0*/  STL [R1+0x10], R4 ;  /* 0x0000100401007387 */ /* 0x0009e80000100800 */
[----:B------:R1:W-:Y:S01]  /*54c0*/  STL [R1+0x8], R5 ;  /* 0x0000080501007387 */ /* 0x0003e20000100800 */
[----:B---3--:R-:W-:-:S02]  /*54d0*/  IMAD.U32 R0, R6, 0x10000, RZ ;  /* 0x0001000006007824 */ /* 0x008fc400078e00ff */
[----:B----4-:R-:W-:-:S03]  /*54e0*/  IMAD.U32 R4, RZ, RZ, UR7 ;  /* 0x00000007ff047e24 */ /* 0x010fc6000f8e00ff */
[----:B------:R-:W-:Y:S02]  /*54f0*/  LOP3.LUT R0, R0, 0x600000, RZ, 0xc0, !PT ;  /* 0x0060000000007812 */ /* 0x000fe400078ec0ff */
[----:B-1----:R-:W-:Y:S01]  /*5500*/  MOV R5, UR4 ;  /* 0x0000000400057c02 */ /* 0x002fe20008000f00 */
[----:B------:R1:W-:Y:S01]  /*5510*/  STL [R1+0x34], R4 ;  /* 0x0000340401007387 */ /* 0x0003e20000100800 */
[----:B-----5:R-:W-:-:S03]  /*5520*/  IADD3 R16, PT, PT, R16, R0, RZ ;  /* 0x0000000010107210 */ /* 0x020fc60007ffe0ff */
[----:B------:R3:W-:Y:S01]  /*5530*/  STL [R1+0x18], R5 ;  /* 0x0000180501007387 */ /* 0x0007e20000100800 */
[----:B-1----:R-:W-:Y:S01]  /*5540*/  IMAD.U32 R4, RZ, RZ, UR5 ;  /* 0x00000005ff047e24 */ /* 0x002fe2000f8e00ff */
[----:B------:R-:W1:Y:S01]  /*5550*/  LDCU.128 UR4, c[0x0][0xb10] ;  /* 0x00016200ff0477ac */ /* 0x000e620008000c00 */
[----:B---3--:R-:W-:-:S03]  /*5560*/  MOV R5, UR8 ;  /* 0x0000000800057c02 */ /* 0x008fc60008000f00 */
[----:B------:R3:W-:Y:S04]  /*5570*/  STL [R1+0x30], R4 ;  /* 0x0000300401007387 */ /* 0x0007e80000100800 */
[----:B------:R-:W-:Y:S01]  /*5580*/  STL [R1+0x2c], R5 ;  /* 0x00002c0501007387 */ /* 0x000fe20000100800 */
[----:B-1----:R-:W-:Y:S01]  /*5590*/  IMAD.U32 R0, RZ, RZ, UR4 ;  /* 0x00000004ff007e24 */ /* 0x002fe2000f8e00ff */
[----:B------:R-:W-:Y:S01]  /*55a0*/  UMOV UR4, URZ ;  /* 0x000000ff00047c82 */ /* 0x000fe20008000000 */
[----:B------:R-:W-:Y:S02]  /*55b0*/  IMAD.U32 R18, RZ, RZ, UR6 ;  /* 0x00000006ff127e24 */ /* 0x000fe4000f8e00ff */
[----:B------:R-:W-:Y:S02]  /*55c0*/  IMAD.U32 R251, RZ, RZ, UR4 ;  /* 0x00000004fffb7e24 */ /* 0x000fe4000f8e00ff */
[----:B------:R-:W-:-:S02]  /*55d0*/  IMAD.U32 R246, RZ, RZ, UR4 ;  /* 0x00000004fff67e24 */ /* 0x000fc4000f8e00ff */
[----:B---3--:R-:W-:-:S05]  /*55e0*/  IMAD.U32 R4, RZ, RZ, UR9 ;  /* 0x00000009ff047e24 */ /* 0x008fca000f8e00ff */
[----:B------:R1:W-:Y:S04]  /*55f0*/  STL [R1+0x28], R4 ;  /* 0x0000280401007387 */ /* 0x0003e80000100800 */
[----:B------:R3:W-:Y:S01]  /*5600*/  STL [R1+0x24], R0 ;  /* 0x0000240001007387 */ /* 0x0007e20000100800 */
[----:B-1----:R-:W-:Y:S01]  /*5610*/  MOV R4, UR5 ;  /* 0x0000000500047c02 */ /* 0x002fe20008000f00 */
[----:B------:R-:W-:Y:S02]  /*5620*/  UMOV UR5, URZ ;  /* 0x000000ff00057c82 */ /* 0x000fe40008000000 */
[----:B------:R-:W-:Y:S02]  /*5630*/  MOV R250, UR5 ;  /* 0x0000000500fa7c02 */ /* 0x000fe40008000f00 */
[----:B---3--:R-:W-:Y:S01]  /*5640*/  MOV R0, UR7 ;  /* 0x0000000700007c02 */ /* 0x008fe20008000f00 */
[----:B------:R1:W-:Y:S04]  /*5650*/  STL [R1+0x20], R4 ;  /* 0x0000200401007387 */ /* 0x0003e80000100800 */
[----:B--2---:R1:W-:Y:S02]  /*5660*/  STL [R1+0x1c], R0 ;  /* 0x00001c0001007387 */ /* 0x0043e40000100800 */
.L_x_118:
[----:B------:R-:W2:Y:S01]  /*5670*/  S2UR UR6, SR_CgaCtaId ;  /* 0x00000000000679c3 */ /* 0x000ea20000008800 */
[----:B------:R-:W-:Y:S01]  /*5680*/  R2UR UR5, R250 ;  /* 0x00000000fa0572ca */ /* 0x000fe200000e0000 */
[----:B------:R-:W-:Y:S11]  /*5690*/  UMOV UR4, 0x400 ;  /* 0x0000040000047882 */ /* 0x000ff60000000000 */
[----:B------:R-:W-:Y:S01]  /*56a0*/  @!UPT UIADD3 URZ, UPT, UPT, URZ, URZ, URZ ;  /* 0x000000fffffff290 */ /* 0x000fe2000fffe0ff */
[----:B-1----:R-:W-:Y:S05]  /*56b0*/  IMAD.U32 R0, RZ, RZ, UR5 ;  /* 0x00000005ff007e24 */ /* 0x002fea000f8e00ff */
[----:B------:R-:W-:Y:S01]  /*56c0*/  SHF.L.U32 R0, R0, 0x1f, RZ ;  /* 0x0000001f00007819 */ /* 0x000fe200000006ff */
[----:B--2---:R-:W-:Y:S04]  /*56d0*/  ULEA UR46, UR6, UR4, 0x18 ;  /* 0x00000004062e7291 */ /* 0x004fe8000f8ec0ff */
[----:B------:R-:W-:Y:S09]  /*56e0*/  ULEA UR4, UR18, UR46, 0x3 ;  /* 0x0000002e12047291 */ /* 0x000ff2000f8e18ff */
[----:B------:R-:W1:Y:S02]  /*56f0*/  SYNCS.PHASECHK.TRANS64.TRYWAIT P0, [UR4+0xc0], R0 ;  /* 0x0000c000ff0075a7 */ /* 0x000e640008001104 */
[----:B-1----:R-:W-:Y:S05]  /*5700*/  @!P0 BRA `(.L_x_91) ;  /* 0x0000005800a48947 */ /* 0x002fea0003800000 */
.L_x_163:
[----:B------:R-:W-:Y:S01]  /*5710*/  ULEA UR5, UR18, UR46, 0x4 ;  /* 0x0000002e12057291 */ /* 0x000fe2000f8e20ff */
[----:B------:R-:W-:Y:S01]  /*5720*/  R2UR UR8, R252 ;  /* 0x00000000fc0872ca */ /* 0x000fe200000e0000 */
[----:B------:R-:W2:Y:S07]  /*5730*/  LDCU UR10, c[0x0][0xb24] ;  /* 0x00016480ff0a77ac */ /* 0x000eae0008000800 */
[----:B------:R-:W3:Y:S01]  /*5740*/  LDS.128 R4, [UR5+0x150] ;  /* 0x00015005ff047984 */ /* 0x000ee20008000c00 */
[----:B------:R-:W-:Y:S01]  /*5750*/  @!PT LDS RZ, [RZ] ;  /* 0x00000000fffff984 */ /* 0x000fe20000000800 */
[----:B------:R-:W-:Y:S01]  /*5760*/  @!PT LDS RZ, [RZ] ;  /* 0x00000000fffff984 */ /* 0x000fe20000000800 */
[----:B------:R-:W-:Y:S01]  /*5770*/  @!PT LDS RZ, [RZ] ;  /* 0x00000000fffff984 */ /* 0x000fe20000000800 */
[----:B------:R-:W-:Y:S01]  /*5780*/  @!PT LDS RZ, [RZ] ;  /* 0x00000000fffff984 */ /* 0x000fe20000000800 */
[----:B------:R4:W-:Y:S07]  /*5790*/  MEMBAR.ALL.CTA ;  /* 0x0000000000007992 */ /* 0x0009ee0000008000 */
[----:B----4-:R-:W4:Y:S01]  /*57a0*/  FENCE.VIEW.ASYNC.S ;  /* 0x00000000000073c6 */ /* 0x010f220000000000 */
[----:B---3--:R-:W-:Y:S01]  /*57b0*/  LOP3.LUT P0, RZ, R6, 0x1, RZ, 0xc0, !PT ;  /* 0x0000000106ff7812 */ /* 0x008fe2000780c0ff */
[----:B--2---:R-:W-:Y:S11]  /*57c0*/  UISETP.GE.AND UP0, UPT, UR10, 0x1, UPT ;  /* 0x000000010a00788c */ /* 0x004ff6000bf06270 */
[----:B------:R-:W-:Y:S01]  /*57d0*/  @!UPT UIADD3 URZ, UPT, UPT, URZ, URZ, URZ ;  /* 0x000000fffffff290 */ /* 0x000fe2000fffe0ff */
[----:B----4-:R-:W-:Y:S01]  /*57e0*/  VOTEU.ANY UP1, P0 ;  /* 0x0000000000ff7886 */ /* 0x010fe20000020100 */
[----:B------:R-:W-:Y:S01]  /*57f0*/  PLOP3.LUT P0, PT, PT, PT, UP1, 0x80, 0x8 ;  /* 0x000000000008781c */ /* 0x000fe20003f0f018 */
[----:B------:R-:W-:Y:S06]  /*5800*/  UP2UR UR5, UPR, URZ, 0x2 ;  /* 0x00000002ff057883 */ /* 0x000fec0008000000 */
[----:B------:R-:W-:Y:S01]  /*5810*/  IMAD.U32 R248, RZ, RZ, UR5 ;  /* 0x00000005fff87e24 */ /* 0x000fe2000f8e00ff */
[----:B------:R-:W-:Y:S04]  /*5820*/  UIADD3 UR5, UPT, UPT, UR4, 0xd0, URZ ;  /* 0x000000d004057890 */ /* 0x000fe8000fffe0ff */
[----:B------:R-:W-:Y:S01]  /*5830*/  UPRMT UR5, URZ, 0x654, UR5 ;  /* 0x00000654ff057896 */ /* 0x000fe20008000005 */
[----:B-1----:R-:W-:Y:S02]  /*5840*/  @P0 SHF.R.U32.HI R0, RZ, 0x10, R5 ;  /* 0x00000010ff000819 */ /* 0x002fe40000011605 */
[----:B------:R-:W-:Y:S02]  /*5850*/  @P0 MOV R2, R4 ;  /* 0x0000000400020202 */ /* 0x000fe40000000f00 */
[----:B------:R-:W-:Y:S02]  /*5860*/  @P0 R2UR UR4, R0 ;  /* 0x00000000000402ca */ /* 0x000fe400000e0000 */
[----:B------:R-:W-:Y:S02]  /*5870*/  @P0 LOP3.LUT R4, R5, 0xffff, RZ, 0xc0, !PT ;  /* 0x0000ffff05040812 */ /* 0x000fe400078ec0ff */
[----:B------:R-:W-:Y:S01]  /*5880*/  SYNCS.ARRIVE.TRANS64.RED.A1T0 RZ, [UR5], RZ ;  /* 0x000000ffffff79a7 */ /* 0x000fe20008100405 */
[----:B------:R-:W-:Y:S02]  /*5890*/  @P0 R2UR UR7, R2 ;  /* 0x00000000020702ca */ /* 0x000fe400000e0000 */
[----:B------:R-:W-:Y:S06]  /*58a0*/  @P0 R2UR UR6, R4 ;  /* 0x00000000040602ca */ /* 0x000fec00000e0000 */
[----:B------:R-:W-:Y:S02]  /*58b0*/  @UP1 UMOV UR8, UR4 ;  /* 0x0000000400081c82 */ /* 0x000fe40008000000 */
[----:B------:R-:W-:Y:S03]  /*58c0*/  IMAD.U32 R252, RZ, RZ, UR8 ;  /* 0x00000008fffc7e24 */ /* 0x000fe6000f8e00ff */
[----:B------:R-:W-:Y:S02]  /*58d0*/  @UP1 UMOV UR39, UR7 ;  /* 0x0000000700271c82 */ /* 0x000fe40008000000 */
[----:B------:R-:W-:Y:S01]  /*58e0*/  @UP1 UMOV UR38, UR6 ;  /* 0x0000000600261c82 */ /* 0x000fe20008000000 */
[----:B------:R-:W-:Y:S05]  /*58f0*/  BRA.U !UP0, `(.L_x_92) ;  /* 0x0000000108e87547 */ /* 0x000fea000b800000 */
[----:B------:R-:W1:Y:S01]  /*5900*/  LDCU UR7, c[0x0][0x370] ;  /* 0x00006e00ff0777ac */ /* 0x000e620008000800 */
[----:B------:R-:W2:Y:S01]  /*5910*/  LDL R9, [R1+0x1c] ;  /* 0x00001c0001097983 */ /* 0x000ea20000100800 */
[----:B------:R-:W-:Y:S01]  /*5920*/  R2UR UR19, R18 ;  /* 0x00000000121372ca */ /* 0x000fe200000e0000 */
[----:B------:R-:W3:Y:S02]  /*5930*/  LDCU UR4, c[0x0][0x374] ;  /* 0x00006e80ff0477ac */ /* 0x000ee40008000800 */
[----:B------:R-:W4:Y:S01]  /*5940*/  LDL R8, [R1+0x24] ;  /* 0x0000240001087983 */ /* 0x000f220000100800 */
[----:B------:R-:W-:Y:S03]  /*5950*/  UISETP.NE.AND UP1, UPT, UR44, 0x1, UPT ;  /* 0x000000012c00788c */ /* 0x000fe6000bf25270 */
[----:B------:R-:W5:Y:S01]  /*5960*/  LDL R3, [R1+0x20] ;  /* 0x0000200001037983 */ /* 0x000f620000100800 */
[----:B------:R-:W-:Y:S05]  /*5970*/  UISETP.NE.AND UP2, UPT, UR10, 0x1, UPT ;  /* 0x000000010a00788c */ /* 0x000fea000bf45270 */
[----:B------:R-:W-:Y:S01]  /*5980*/  UISETP.NE.AND UP0, UPT, UR19, 0x1, UPT ;  /* 0x000000011300788c */ /* 0x000fe2000bf05270 */
[----:B-----5:R-:W-:Y:S02]  /*5990*/  R2UR UR11, R3 ;  /* 0x00000000030b72ca */ /* 0x020fe400000e0000 */
[----:B--2---:R-:W-:Y:S02]  /*59a0*/  R2UR UR6, R9 ;  /* 0x00000000090672ca */ /* 0x004fe400000e0000 */
[----:B----4-:R-:W-:Y:S11]  /*59b0*/  R2UR UR5, R8 ;  /* 0x00000000080572ca */ /* 0x010ff600000e0000 */
[----:B---3--:R-:W-:Y:S02]  /*59c0*/  UIMAD.WIDE.U32 UR8, UR4, UR6, URZ ;  /* 0x00000006040872a5 */ /* 0x008fe4000f8e00ff */
[----:B------:R-:W-:Y:S01]  /*59d0*/  UIMAD.WIDE.U32 UR12, UR38, UR6, URZ ;  /* 0x00000006260c72a5 */ /* 0x000fe2000f8e00ff */
[----:B------:R-:W2:Y:S01]  /*59e0*/  LDCU UR6, c[0x0][0xb20] ;  /* 0x00016400ff0677ac */ /* 0x000ea20008000800 */
[----:B------:R-:W-:Y:S02]  /*59f0*/  UIMAD.WIDE.U32 UR16, UR39, UR5, URZ ;  /* 0x00000005271072a5 */ /* 0x000fe4000f8e00ff */
[----:B-1----:R-:W-:Y:S03]  /*5a00*/  UIMAD.WIDE.U32 UR14, UR7, UR5, URZ ;  /* 0x00000005070e72a5 */ /* 0x002fe6000f8e00ff */
[----:B------:R-:W-:Y:S02]  /*5a10*/  UMOV UR5, UR9 ;  /* 0x0000000900057c82 */ /* 0x000fe40008000000 */
[----:B--2---:R-:W-:Y:S03]  /*5a20*/  @UP0 USHF.R.U32.HI UR4, URZ, UR6, UR5 ;  /* 0x00000006ff040299 */ /* 0x004fe60008011605 */
[----:B------:R-:W-:Y:S01]  /*5a30*/  UMOV UR5, UR13 ;  /* 0x0000000d00057c82 */ /* 0x000fe20008000000 */
[----:B------:R-:W-:Y:S02]  /*5a40*/  UIMAD.WIDE.U32 UR8, UR4, UR42, URZ ;  /* 0x0000002a040872a5 */ /* 0x000fe4000f8e00ff */
[----:B------:R-:W-:Y:S03]  /*5a50*/  USHF.R.U32.HI UR6, URZ, UR6, UR5 ;  /* 0x00000006ff067299 */ /* 0x000fe60008011605 */
[----:B------:R-:W-:Y:S01]  /*5a60*/  UMOV UR5, UR15 ;  /* 0x0000000f00057c82 */ /* 0x000fe20008000000 */
[----:B------:R-:W-:Y:S02]  /*5a70*/  USEL UR6, UR38, UR6, !UP0 ;  /* 0x0000000626067287 */ /* 0x000fe4000c000000 */
[----:B------:R-:W-:Y:S01]  /*5a80*/  @UP1 USHF.R.U32.HI UR7, URZ, UR11, UR5 ;  /* 0x0000000bff071299 */ /* 0x000fe20008011605 */
[----:B------:R-:W-:Y:S02]  /*5a90*/  UMOV UR8, UR9 ;  /* 0x0000000900087c82 */ /* 0x000fe40008000000 */
[----:B------:R-:W-:Y:S01]  /*5aa0*/  UMOV UR5, UR17 ;  /* 0x0000001100057c82 */ /* 0x000fe20008000000 */
[----:B------:R-:W-:Y:S02]  /*5ab0*/  UIMAD.WIDE.U32 UR12, UR7, UR42, URZ ;  /* 0x0000002a070c72a5 */ /* 0x000fe4000f8e00ff */
[----:B------:R-:W-:Y:S02]  /*5ac0*/  @UP2 USHF.R.U32.HI UR4, URZ, UR43, UR8 ;  /* 0x0000002bff042299 */ /* 0x000fe40008011608 */
[----:B------:R-:W-:Y:S02]  /*5ad0*/  USHF.R.U32.HI UR5, URZ, UR11, UR5 ;  /* 0x0000000bff057299 */ /* 0x000fe40008011605 */
[----:B------:R-:W-:Y:S02]  /*5ae0*/  UIMAD UR4, UR10, UR4, URZ ;  /* 0x000000040a0472a4 */ /* 0x000fe4000f8e02ff */
[----:B------:R-:W-:Y:S02]  /*5af0*/  USEL UR5, UR39, UR5, !UP1 ;  /* 0x0000000527057287 */ /* 0x000fe4000c800000 */
[----:B------:R-:W-:Y:S01]  /*5b00*/  UISETP.GE.AND UP0, UPT, UR6, UR4, UPT ;  /* 0x000000040600728c */ /* 0x000fe2000bf06270 */
[----:B------:R-:W-:Y:S01]  /*5b10*/  UMOV UR8, UR13 ;  /* 0x0000000d00087c82 */ /* 0x000fe20008000000 */
[----:B------:R-:W-:Y:S02]  /*5b20*/  UIMAD.WIDE.U32 UR12, UR6, UR42, URZ ;  /* 0x0000002a060c72a5 */ /* 0x000fe4000f8e00ff */
[----:B------:R-:W-:Y:S04]  /*5b30*/  @UP2 USHF.R.U32.HI UR7, URZ, UR43, UR8 ;  /* 0x0000002bff072299 */ /* 0x000fe80008011608 */
[----:B------:R-:W-:Y:S01]  /*5b40*/  UIMAD UR8, UR10, UR7, URZ ;  /* 0x000000070a0872a4 */ /* 0x000fe2000f8e02ff */
[----:B------:R-:W-:Y:S03]  /*5b50*/  UMOV UR4, UR13 ;  /* 0x0000000d00047c82 */ /* 0x000fe60008000000 */
[----:B------:R-:W-:Y:S02]  /*5b60*/  UISETP.GE.OR UP0, UPT, UR5, UR8, UP0 ;  /* 0x000000080500728c */ /* 0x000fe40008706670 */
[----:B------:R-:W-:Y:S02]  /*5b70*/  USHF.R.U32.HI UR4, URZ, UR43, UR4 ;  /* 0x0000002bff047299 */ /* 0x000fe40008011604 */
[----:B------:R-:W-:Y:S02]  /*5b80*/  UIMAD.WIDE.U32 UR8, UR5, UR42, URZ ;  /* 0x0000002a050872a5 */ /* 0x000fe4000f8e00ff */
[----:B------:R-:W-:Y:S02]  /*5b90*/  USEL UR12, UR6, UR4, !UP2 ;  /* 0x00000004060c7287 */ /* 0x000fe4000d000000 */
[----:B------:R-:W-:Y:S02]  /*5ba0*/  UIADD3 UR8, UPT, UPT, -UR5, URZ, URZ ;  /* 0x000000ff05087290 */ /* 0x000fe4000fffe1ff */
[----:B------:R-:W-:Y:S01]  /*5bb0*/  UIADD3 UR11, UPT, UPT, -UR12, URZ, URZ ;  /* 0x000000ff0c0b7290 */ /* 0x000fe2000fffe1ff */
[----:B------:R-:W-:Y:S01]  /*5bc0*/  @!UP0 UMOV UR4, UR9 ;  /* 0x0000000900048c82 */ /* 0x000fe20008000000 */
[----:B------:R-:W-:Y:S02]  /*5bd0*/  UIADD3 UR9, UPT, UPT, -UR6, URZ, URZ ;  /* 0x000000ff06097290 */ /* 0x000fe4000fffe1ff */
[----:B------:R-:W-:Y:S02]  /*5be0*/  @!UP0 USHF.R.U32.HI UR4, URZ, UR43, UR4 ;  /* 0x0000002bff048299 */ /* 0x000fe40008011604 */
[----:B------:R-:W-:Y:S02]  /*5bf0*/  UIMAD UR11, UR10, UR11, UR6 ;  /* 0x0000000b0a0b72a4 */ /* 0x000fe4000f8e0206 */
[----:B------:R-:W-:Y:S04]  /*5c00*/  @!UP0 USEL UR4, UR5, UR4, !UP2 ;  /* 0x0000000405048287 */ /* 0x000fe8000d000000 */
[----:B------:R-:W-:Y:S02]  /*5c10*/  @!UP0 UIMAD UR11, UR7, UR11, UR4 ;  /* 0x0000000b070b82a4 */ /* 0x000fe4000f8e0204 */
[----:B------:R-:W-:Y:S02]  /*5c20*/  @!UP0 UIADD3 UR12, UPT, UPT, UR12, -UR4, URZ ;  /* 0x800000040c0c8290 */ /* 0x000fe4000fffe0ff */
[----:B------:R-:W-:Y:S02]  /*5c30*/  UIMAD UR7, UR44, UR8, UR39 ;  /* 0x000000082c0772a4 */ /* 0x000fe4000f8e0227 */
[----:B------:R-:W-:Y:S02]  /*5c40*/  @!UP0 UIMAD UR6, UR12, UR10, UR5 ;  /* 0x0000000a0c0682a4 */ /* 0x000fe4000f8e0205 */
[----:B------:R-:W-:Y:S01]  /*5c50*/  UIMAD UR4, UR19, UR9, UR38 ;  /* 0x00000009130472a4 */ /* 0x000fe2000f8e0226 */
[----:B------:R-:W-:Y:S02]  /*5c60*/  @!UP0 UMOV UR5, UR11 ;  /* 0x0000000b00058c82 */ /* 0x000fe40008000000 */
[----:B------:R-:W-:Y:S02]  /*5c70*/  UIMAD UR39, UR5, UR44, UR7 ;  /* 0x0000002c052772a4 */ /* 0x000fe4000f8e0207 */
[----:B------:R-:W-:Y:S11]  /*5c80*/  UIMAD UR38, UR6, UR19, UR4 ;  /* 0x00000013062672a4 */ /* 0x000ff6000f8e0204 */
[----:B------:R-:W-:Y:S01]  /*5c90*/  @!UPT UIADD3 URZ, UPT, UPT, URZ, URZ, URZ ;  /* 0x000000fffffff290 */ /* 0x000fe2000fffe0ff */
.L_x_92:
[----:B------:R-:W-:Y:S01]  /*5ca0*/  UISETP.NE.AND UP0, UPT, UR41, 0x1, UPT ;  /* 0x000000012900788c */ /* 0x000fe2000bf05270 */
[----:B------:R-:W2:Y:S04]  /*5cb0*/  LDL R0, [R1+0x8] ;  /* 0x0000080001007983 */ /* 0x000ea80000100800 */
[----:B------:R-:W3:Y:S06]  /*5cc0*/  LDL R2, [R1+0x34] ;  /* 0x0000340001027983 */ /* 0x000eec0000100800 */
[----:B------:R-:W1:Y:S01]  /*5cd0*/  @!UP0 LDCU.128 UR12, c[0x0][0xb10] ;  /* 0x00016200ff0c87ac */ /* 0x000e620008000c00 */
[----:B------:R-:W4:Y:S01]  /*5ce0*/  @!UP0 LDCU UR5, c[0x0][0xb0c] ;  /* 0x00016180ff0587ac */ /* 0x000f220008000800 */
[----:B------:R-:W5:Y:S01]  /*5cf0*/  @!UP0 LDCU UR10, c[0x0][0xb20] ;  /* 0x00016400ff0a87ac */ /* 0x000f620008000800 */
[----:B-1----:R-:W-:Y:S02]  /*5d00*/  UIMAD.WIDE.U32 UR8, UR39, UR12, URZ ;  /* 0x0000000c270872a5 */ /* 0x002fe4000f8e00ff */
[----:B------:R-:W-:Y:S02]  /*5d10*/  UIMAD.WIDE.U32 UR6, UR38, UR15, URZ ;  /* 0x0000000f260672a5 */ /* 0x000fe4000f8e00ff */
[----:B------:R-:W-:Y:S03]  /*5d20*/  @!UP0 UISETP.NE.AND UP1, UPT, UR14, 0x1, UPT ;  /* 0x000000010e00888c */ /* 0x000fe6000bf25270 */
[----:B------:R-:W-:Y:S01]  /*5d30*/  @!UP0 UMOV UR4, UR9 ;  /* 0x0000000900048c82 */ /* 0x000fe20008000000 */
[----:B----4-:R-:W-:Y:S02]  /*5d40*/  @!UP0 UISETP.NE.AND UP2, UPT, UR5, 0x1, UPT ;  /* 0x000000010500888c */ /* 0x010fe4000bf45270 */
[----:B------:R-:W-:Y:S01]  /*5d50*/  @!UP0 USHF.R.U32.HI UR4, URZ, UR13, UR4 ;  /* 0x0000000dff048299 */ /* 0x000fe20008011604 */
[----:B------:R-:W-:Y:S02]  /*5d60*/  @!UP0 UMOV UR6, UR7 ;  /* 0x0000000700068c82 */ /* 0x000fe40008000000 */
[----:B-----5:R-:W-:Y:S02]  /*5d70*/  @!UP0 USHF.R.U32.HI UR6, URZ, UR10, UR6 ;  /* 0x0000000aff068299 */ /* 0x020fe40008011606 */
[----:B------:R-:W-:Y:S02]  /*5d80*/  @!UP0 USEL UR7, UR39, UR4, !UP2 ;  /* 0x0000000427078287 */ /* 0x000fe4000d000000 */
[----:B------:R-:W-:Y:S04]  /*5d90*/  @!UP0 USEL UR6, UR38, UR6, !UP1 ;  /* 0x0000000626068287 */ /* 0x000fe8000c800000 */
[----:B------:R-:W-:Y:S02]  /*5da0*/  @!UP0 UIADD3 UR4, UPT, UPT, -UR7, UR6, URZ ;  /* 0x0000000607048290 */ /* 0x000fe4000fffe1ff */
[----:B------:R-:W-:Y:S02]  /*5db0*/  @!UP0 UIADD3 UR6, UPT, UPT, UR7, -UR6, URZ ;  /* 0x8000000607068290 */ /* 0x000fe4000fffe0ff */
[----:B------:R-:W-:Y:S02]  /*5dc0*/  UIADD3 UR7, UPT, UPT, UR18, 0x1, URZ ;  /* 0x0000000112077890 */ /* 0x000fe4000fffe0ff */
[----:B------:R-:W-:Y:S02]  /*5dd0*/  @!UP0 UIMAD UR39, UR4, UR5, UR39 ;  /* 0x00000005042782a4 */ /* 0x000fe4000f8e0227 */
[----:B------:R-:W-:Y:S02]  /*5de0*/  @!UP0 UIMAD UR38, UR6, UR14, UR38 ;  /* 0x0000000e062682a4 */ /* 0x000fe4000f8e0226 */
[----:B------:R-:W-:Y:S01]  /*5df0*/  IMAD.U32 R247, RZ, RZ, UR7 ;  /* 0x00000007fff77e24 */ /* 0x000fe2000f8e00ff */
[----:B--2---:R-:W-:Y:S02]  /*5e00*/  R2UR UR16, R0 ;  /* 0x00000000001072ca */ /* 0x004fe400000e0000 */
[----:B---3--:R-:W-:Y:S11]  /*5e10*/  R2UR UR11, R2 ;  /* 0x00000000020b72ca */ /* 0x008ff600000e0000 */
[----:B------:R-:W-:Y:S04]  /*5e20*/  UISETP.NE.U32.AND UP3, UPT, UR16, URZ, UPT ;  /* 0x000000ff1000728c */ /* 0x000fe8000bf65070 */
[----:B------:R-:W-:Y:S09]  /*5e30*/  UISETP.NE.AND.EX UP3, UPT, UR11, URZ, UPT, UP3 ;  /* 0x000000ff0b00728c */ /* 0x000ff2000bf65330 */
[----:B------:R-:W-:Y:S05]  /*5e40*/  BRA.U !UP3, `(.L_x_93) ;  /* 0x000000010b547547 */ /* 0x000fea000b800000 */
[----:B------:R-:W1:Y:S01]  /*5e50*/  LDCU.64 UR8, c[0x0][0x358] ;  /* 0x00006b00ff0877ac */ /* 0x000e620008000a00 */
[----:B------:R-:W2:Y:S01]  /*5e60*/  LDL R3, [R1+0x14] ;  /* 0x0000140001037983 */ /* 0x000ea20000100800 */
[----:B------:R-:W-:Y:S01]  /*5e70*/  R2UR UR6, R0 ;  /* 0x00000000000672ca */ /* 0x000fe200000e0000 */
[----:B------:R-:W-:Y:S02]  /*5e80*/  IMAD.MOV.U32 R245, RZ, RZ, 0x1 ;  /* 0x00000001fff57424 */ /* 0x000fe400078e00ff */
[----:B------:R-:W3:Y:S02]  /*5e90*/  LDL R2, [R1+0x10] ;  /* 0x0000100001027983 */ /* 0x000ee40000100800 */
[----:B---3--:R-:W-:Y:S02]  /*5ea0*/  R2UR UR4, R2 ;  /* 0x00000000020472ca */ /* 0x008fe400000e0000 */
[----:B--2---:R-:W-:Y:S11]  /*5eb0*/  R2UR UR5, R3 ;  /* 0x00000000030572ca */ /* 0x004ff600000e0000 */
[----:B------:R-:W-:Y:S02]  /*5ec0*/  @!UPT UIADD3 URZ, UPT, UPT, URZ, URZ, URZ ;  /* 0x000000fffffff290 */ /* 0x000fe4000fffe0ff */
[----:B------:R-:W-:Y:S04]  /*5ed0*/  UISETP.NE.U32.AND UP0, UPT, UR5, URZ, UPT ;  /* 0x000000ff0500728c */ /* 0x000fe8000bf05070 */
[----:B------:R-:W-:Y:S06]  /*5ee0*/  UISETP.NE.AND.EX UP0, UPT, UR4, URZ, UPT, UP0 ;  /* 0x000000ff0400728c */ /* 0x000fec000bf05300 */
[----:B------:R-:W-:Y:S05]  /*5ef0*/  PLOP3.LUT P0, PT, PT, PT, UP0, 0x80, 0x8 ;  /* 0x000000000008781c */ /* 0x000fea0003f0f008 */
[----:B------:R-:W2:Y:S01]  /*5f00*/  @UP0 LDCU.64 UR4, c[0x0][0x888] ;  /* 0x00011100ff0407ac */ /* 0x000ea20008000a00 */
[----:B------:R-:W-:Y:S04]  /*5f10*/  @UP0 UIMAD UR6, UR36, UR6, URZ ;  /* 0x00000006240602a4 */ /* 0x000fe8000f8e02ff */
[----:B--2---:R-:W-:Y:S06]  /*5f20*/  @UP0 UIMAD.WIDE UR4, UR6, 0x4, UR4 ;  /* 0x00000004060408a5 */ /* 0x004fec000f8e0204 */
[----:B------:R-:W-:Y:S02]  /*5f30*/  IMAD.U32 R2, RZ, RZ, UR4 ;  /* 0x00000004ff027e24 */ /* 0x000fe4000f8e00ff */
[----:B------:R-:W-:Y:S05]  /*5f40*/  IMAD.U32 R3, RZ, RZ, UR5 ;  /* 0x00000005ff037e24 */ /* 0x000fea000f8e00ff */
[----:B-1----:R-:W2:Y:S02]  /*5f50*/  @P0 LDG.E R0, desc[UR8][R2.64] ;  /* 0x0000000802000981 */ /* 0x002ea4000c1e1900 */
[----:B--2---:R-:W-:Y:S01]  /*5f60*/  @P0 R2UR UR45, R0 ;  /* 0x00000000002d02ca */ /* 0x004fe200000e0000 */
[----:B------:R-:W-:Y:S05]  /*5f70*/  IMAD.MOV.U32 R0, RZ, RZ, 0x1 ;  /* 0x00000001ff007424 */ /* 0x000fea00078e00ff */
[----:B------:R-:W-:Y:S08]  /*5f80*/  @!P0 PRMT R245, R0, 0x7610, R245 ;  /* 0x0000761000f58816 */ /* 0x000ff000000000f5 */
[----:B------:R-:W1:Y:S02]  /*5f90*/  @!UP0 LDCU UR45, c[0x0][0x880] ;  /* 0x00011000ff2d87ac */ /* 0x000e640008000800 */
.L_x_93:
[----:B------:R-:W2:Y:S04]  /*5fa0*/  LDL R0, [R1+0x18] ;  /* 0x0000180001007983 */ /* 0x000ea80000100800 */
[----:B------:R-:W3:Y:S04]  /*5fb0*/  LDL R2, [R1+0x30] ;  /* 0x0000300001027983 */ /* 0x000ee80000100800 */
[----:B------:R-:W4:Y:S01]  /*5fc0*/  LDL R4, [R1+0xc] ;  /* 0x00000c0001047983 */ /* 0x000f220000100800 */
[----:B--2---:R-:W-:Y:S02]  /*5fd0*/  R2UR UR5, R0 ;  /* 0x00000000000572ca */ /* 0x004fe400000e0000 */
[----:B---3--:R-:W-:Y:S02]  /*5fe0*/  R2UR UR4, R2 ;  /* 0x00000000020472ca */ /* 0x008fe400000e0000 */
[----:B----4-:R-:W-:Y:S09]  /*5ff0*/  R2UR UR6, R4 ;  /* 0x00000000040672ca */ /* 0x010ff200000e0000 */
[----:B------:R-:W-:Y:S04]  /*6000*/  UISETP.NE.U32.AND UP0, UPT, UR5, URZ, UPT ;  /* 0x000000ff0500728c */ /* 0x000fe8000bf05070 */
[----:B------:R-:W-:Y:S02]  /*6010*/  UISETP.NE.AND.EX UP0, UPT, UR4, URZ, UPT, UP0 ;  /* 0x000000ff0400728c */ /* 0x000fe4000bf05300 */
[----:B------:R-:W-:Y:S06]  /*6020*/  UISETP.NE.AND UP1, UPT, UR6, URZ, UPT ;  /* 0x000000ff0600728c */ /* 0x000fec000bf25270 */
[----:B------:R-:W-:Y:S01]  /*6030*/  PLOP3.LUT P2, PT, PT, PT, UP1, 0x80, 0x8 ;  /* 0x000000000008781c */ /* 0x000fe20003f4f018 */
[----:B------:R-:W-:Y:S01]  /*6040*/  @!UPT UIADD3 URZ, UPT, UPT, URZ, URZ, URZ ;  /* 0x000000fffffff290 */ /* 0x000fe2000fffe0ff */
[----:B------:R-:W-:Y:S11]  /*6050*/  BRA.U !UP0, `(.L_x_94) ;  /* 0x00000001084c7547 */ /* 0x000ff6000b800000 */
[----:B------:R-:W2:Y:S01]  /*6060*/  LDCU.64 UR8, c[0x0][0x358] ;  /* 0x00006b00ff0877ac */ /* 0x000ea20008000a00 */
[----:B------:R-:W3:Y:S01]  /*6070*/  LDL R3, [R1+0x2c] ;  /* 0x00002c0001037983 */ /* 0x000ee20000100800 */
[----:B------:R-:W-:Y:S03]  /*6080*/  R2UR UR6, R0 ;  /* 0x00000000000672ca */ /* 0x000fe600000e0000 */
[----:B------:R-:W4:Y:S02]  /*6090*/  LDL R2, [R1+0x28] ;  /* 0x0000280001027983 */ /* 0x000f240000100800 */
[----:B----4-:R-:W-:Y:S02]  /*60a0*/  R2UR UR4, R2 ;  /* 0x00000000020472ca */ /* 0x010fe400000e0000 */
[----:B---3--:R-:W-:Y:S11]  /*60b0*/  R2UR UR5, R3 ;  /* 0x00000000030572ca */ /* 0x008ff600000e0000 */
[----:B------:R-:W-:Y:S02]  /*60c0*/  @!UPT UIADD3 URZ, UPT, UPT, URZ, URZ, URZ ;  /* 0x000000fffffff290 */ /* 0x000fe4000fffe0ff */
[----:B------:R-:W-:Y:S04]  /*60d0*/  UISETP.NE.U32.AND UP0, UPT, UR5, URZ, UPT ;  /* 0x000000ff0500728c */ /* 0x000fe8000bf05070 */
[----:B------:R-:W-:Y:S06]  /*60e0*/  UISETP.NE.AND.EX UP0, UPT, UR4, URZ, UPT, UP0 ;  /* 0x000000ff0400728c */ /* 0x000fec000bf05300 */
[----:B------:R-:W-:Y:S05]  /*60f0*/  PLOP3.LUT P0, PT, PT, PT, UP0, 0x80, 0x8 ;  /* 0x000000000008781c */ /* 0x000fea0003f0f008 */
[----:B------:R-:W3:Y:S01]  /*6100*/  @UP0 LDCU.64 UR4, c[0x0][0x8a8] ;  /* 0x00011500ff0407ac */ /* 0x000ee20008000a00 */
[----:B------:R-:W-:Y:S04]  /*6110*/  @UP0 UIMAD UR6, UR36, UR6, URZ ;  /* 0x00000006240602a4 */ /* 0x000fe8000f8e02ff */
[----:B---3--:R-:W-:Y:S06]  /*6120*/  @UP0 UIMAD.WIDE UR4, UR6, 0x4, UR4 ;  /* 0x00000004060408a5 */ /* 0x008fec000f8e0204 */
[----:B------:R-:W-:Y:S02]  /*6130*/  IMAD.U32 R2, RZ, RZ, UR4 ;  /* 0x00000004ff027e24 */ /* 0x000fe4000f8e00ff */
[----:B------:R-:W-:Y:S05]  /*6140*/  IMAD.U32 R3, RZ, RZ, UR5 ;  /* 0x00000005ff037e24 */ /* 0x000fea000f8e00ff */
[----:B--2---:R-:W2:Y:S02]  /*6150*/  @P0 LDG.E R0, desc[UR8][R2.64] ;  /* 0x0000000802000981 */ /* 0x004ea4000c1e1900 */
[----:B--2---:R-:W-:Y:S11]  /*6160*/  @P0 R2UR UR37, R0 ;  /* 0x00000000002502ca */ /* 0x004ff600000e0000 */
[----:B------:R-:W-:Y:S03]  /*6170*/  @!UPT UIADD3 URZ, UPT, UPT, URZ, URZ, URZ ;  /* 0x000000fffffff290 */ /* 0x000fe6000fffe0ff */
[----:B------:R-:W2:Y:S02]  /*6180*/  @!UP0 LDCU UR37, c[0x0][0x8a0] ;  /* 0x00011400ff2587ac */ /* 0x000ea40008000800 */
.L_x_94:
[----:B------:R-:W-:Y:S01]  /*6190*/  R2UR UR4, R4 ;  /* 0x00000000040472ca */ /* 0x000fe200000e0000 */
[----:B------:R-:W-:Y:S01]  /*61a0*/  UPLOP3.LUT UP2, UPT, UPT, UPT, UPT, 0x40, 0x4 ;  /* 0x000000000004789c */ /* 0x000fe20003f4e870 */
[----:B-1----:R-:W-:Y:S01]  /*61b0*/  @P2 FSETP.NEU.AND P1, PT, RZ, UR45, PT ;  /* 0x0000002dff002c0b */ /* 0x002fe2000bf2d000 */
[----:B------:R-:W-:Y:S01]  /*61c0*/  ULEA UR47, UR40, UR46, 0x3 ;  /* 0x0000002e282f7291 */ /* 0x000fe2000f8e18ff */
[----:B------:R-:W-:Y:S02]  /*61d0*/  @P2 LOP3.LUT P0, RZ, R245, 0xff, RZ, 0xc0, !PT ;  /* 0x000000fff5ff2812 */ /* 0x000fe4000780c0ff */
[----:B------:R-:W-:Y:S02]  /*61e0*/  CS2R R240, SRZ ;  /* 0x0000000000f07805 */ /* 0x000fe4000001ff00 */
[----:B------:R-:W-:Y:S02]  /*61f0*/  R2UR UR7, R246 ;  /* 0x00000000f60772ca */ /* 0x000fe400000e0000 */
[----:B------:R-:W-:Y:S02]  /*6200*/  CS2R R230, SRZ ;  /* 0x0000000000e67805 */ /* 0x000fe4000001ff00 */
[----:B------:R-:W-:Y:S02]  /*6210*/  R2UR UR6, R251 ;  /* 0x00000000fb0672ca */ /* 0x000fe400000e0000 */
[----:B------:R-:W-:Y:S02]  /*6220*/  CS2R R222, SRZ ;  /* 0x0000000000de7805 */ /* 0x000fe4000001ff00 */
[----:B------:R-:W-:Y:S02]  /*6230*/  CS2R R214, SRZ ;  /* 0x0000000000d67805 */ /* 0x000fe4000001ff00 */
[----:B------:R-:W-:Y:S02]  /*6240*/  CS2R R206, SRZ ;  /* 0x0000000000ce7805 */ /* 0x000fe4000001ff00 */
[----:B------:R-:W-:Y:S01]  /*6250*/  CS2R R198, SRZ ;  /* 0x0000000000c67805 */ /* 0x000fe2000001ff00 */
[----:B------:R-:W-:Y:S01]  /*6260*/  UISETP.NE.AND UP4, UPT, UR4, URZ, UPT ;  /* 0x000000ff0400728c */ /* 0x000fe2000bf85270 */
[----:B------:R-:W-:Y:S02]  /*6270*/  CS2R R190, SRZ ;  /* 0x0000000000be7805 */ /* 0x000fe4000001ff00 */
[----:B------:R-:W-:Y:S02]  /*6280*/  CS2R R182, SRZ ;  /* 0x0000000000b67805 */ /* 0x000fe4000001ff00 */
[----:B------:R-:W-:Y:S02]  /*6290*/  CS2R R174, SRZ ;  /* 0x0000000000ae7805 */ /* 0x000fe4000001ff00 */
[----:B------:R-:W-:Y:S02]  /*62a0*/  CS2R R166, SRZ ;  /* 0x0000000000a67805 */ /* 0x000fe4000001ff00 */
[----:B------:R-:W-:Y:S01]  /*62b0*/  CS2R R158, SRZ ;  /* 0x00000000009e7805 */ /* 0x000fe2000001ff00 */
[----:B------:R-:W-:Y:S01]  /*62c0*/  IMAD.U32 R0, RZ, RZ, UR7 ;  /* 0x00000007ff007e24 */ /* 0x000fe2000f8e00ff */
[----:B------:R-:W-:Y:S02]  /*62d0*/  CS2R R150, SRZ ;  /* 0x0000000000967805 */ /* 0x000fe4000001ff00 */
[----:B------:R-:W-:Y:S02]  /*62e0*/  CS2R R142, SRZ ;  /* 0x00000000008e7805 */ /* 0x000fe4000001ff00 */
[----:B------:R-:W-:Y:S02]  /*62f0*/  CS2R R136, SRZ ;  /* 0x0000000000887805 */ /* 0x000fe4000001ff00 */
[----:B------:R-:W-:Y:S01]  /*6300*/  CS2R R22, SRZ ;  /* 0x0000000000167805 */ /* 0x000fe2000001ff00 */
[----:B------:R-:W1:Y:S01]  /*6310*/  @UP4 LDCU.64 UR4, c[0x0][0x888] ;  /* 0x00011100ff0447ac */ /* 0x000e620008000a00 */
[----:B------:R-:W-:Y:S02]  /*6320*/  @UP4 UPLOP3.LUT UP2, UPT, UPT, UPT, UP3, 0x80, 0x8 ;  /* 0x000000000008489c */ /* 0x000fe40003f4f030 */
[----:B-1----:R-:W-:Y:S04]  /*6330*/  @UP4 UISETP.NE.U32.AND UP0, UPT, UR4, URZ, UPT ;  /* 0x000000ff0400428c */ /* 0x002fe8000bf05070 */
[----:B------:R-:W-:Y:S03]  /*6340*/  @UP4 UISETP.NE.AND.EX UP1, UPT, UR5, URZ, UPT, UP0 ;  /* 0x000000ff0500428c */ /* 0x000fe6000bf25300 */
[----:B------:R-:W-:Y:S01]  /*6350*/  @P2 VOTEU.ANY UP0, P1 ;  /* 0x0000000000ff2886 */ /* 0x000fe20000800100 */
[----:B------:R-:W-:Y:S02]  /*6360*/  @UP4 USEL UR4, URZ, 0xffffffff, UP0 ;  /* 0xffffffffff044887 */ /* 0x000fe40008000000 */
[----:B------:R-:W-:Y:S01]  /*6370*/  @UP4 USEL UR5, URZ, 0xffffffff, UP1 ;  /* 0xffffffffff054887 */ /* 0x000fe20008800000 */
[----:B------:R-:W-:Y:S01]  /*6380*/  @P2 VOTEU.ANY UP0, P0 ;  /* 0x0000000000ff2886 */ /* 0x000fe20000000100 */
[----:B------:R-:W-:Y:S02]  /*6390*/  PLOP3.LUT P2, PT, PT, PT, PT, 0x8, 0x80 ;  /* 0x000000000080781c */ /* 0x000fe40003f4e170 */
[----:B------:R-:W-:Y:S04]  /*63a0*/  @UP2 USEL UR4, UR5, UR4, !UP0 ;  /* 0x0000000405042287 */ /* 0x000fe8000c000000 */
[----:B------:R-:W-:Y:S04]  /*63b0*/  @UP4 ULOP3.LUT UR4, UR4, 0x1, URZ, 0xc0, !UPT ;  /* 0x0000000104044892 */ /* 0x000fe8000f8ec0ff */
[----:B------:R-:W-:Y:S06]  /*63c0*/  UISETP.NE.U32.OR UP0, UPT, UR4, 0x1, !UP4 ;  /* 0x000000010400788c */ /* 0x000fec000e705470 */
[----:B------:R-:W-:Y:S11]  /*63d0*/  PLOP3.LUT P0, PT, PT, PT, UP0, 0x80, 0x8 ;  /* 0x000000000008781c */ /* 0x000ff60003f0f008 */
[----:B------:R-:W-:Y:S02]  /*63e0*/  @!UPT UIADD3 URZ, UPT, UPT, URZ, URZ, URZ ;  /* 0x000000fffffff290 */ /* 0x000fe4000fffe0ff */
[----:B------:R-:W-:Y:S04]  /*63f0*/  @P0 SHF.L.U32 R0, R0, 0x1f, RZ ;  /* 0x0000001f00000819 */ /* 0x000fe800000006ff */
[----:B------:R1:W3:Y:S02]  /*6400*/  @P0 SYNCS.PHASECHK.TRANS64.TRYWAIT P1, [UR46+0xa0], R0 ;  /* 0x0000a000ff0005a7 */ /* 0x0002e4000802112e */
[----:B-1----:R-:W-:Y:S05]  /*6410*/  IMAD.U32 R0, RZ, RZ, UR6 ;  /* 0x00000006ff007e24 */ /* 0x002fea000f8e00ff */
[----:B------:R-:W-:Y:S04]  /*6420*/  SHF.L.U32 R4, R0, 0x1f, RZ ;  /* 0x0000001f00047819 */ /* 0x000fe800000006ff */
[----:B------:R1:W4:Y:S01]  /*6430*/  SYNCS.PHASECHK.TRANS64.TRYWAIT P3, [UR47+0xe0], R4 ;  /* 0x0000e004ff0075a7 */ /* 0x000322000806112f */
[----:B---3--:R-:W-:Y:S01]  /*6440*/  @P0 PLOP3.LUT P2, PT, P1, PT, PT, 0x8, 0x80 ;  /* 0x000000000080081c */ /* 0x008fe20000f4e170 */
[----:B------:R-:W-:Y:S01]  /*6450*/  @!UPT UIADD3 URZ, UPT, UPT, URZ, URZ, URZ ;  /* 0x000000fffffff290 */ /* 0x000fe2000fffe0ff */
[----:B-1----:R-:W-:Y:S11]  /*6460*/  BRA.U !UP0, `(.L_x_95) ;  /* 0x0000000508347547 */ /* 0x002ff6000b800000 */
[----:B------:R-:W-:Y:S02]  /*6470*/  FSETP.NEU.AND P1, PT, RZ, UR45, PT ;  /* 0x0000002dff007c0b */ /* 0x000fe4000bf2d000 */
[----:B------:R-:W-:Y:S01]  /*6480*/  LOP3.LUT P0, RZ, R245, 0xff, RZ, 0xc0, !PT ;  /* 0x000000fff5ff7812 */ /* 0x000fe2000780c0ff */
[----:B------:R-:W-:Y:S01]  /*6490*/  @!UPT UIADD3 URZ, UPT, UPT, URZ, URZ, URZ ;  /* 0x000000fffffff290 */ /* 0x000fe2000fffe0ff */
[----:B------:R-:W-:Y:S11]  /*64a0*/  @!P2 BRA `(.L_x_96) ;  /* 0x000000000018a947 */ /* 0x000ff60003800000 */
[----:B------:R-:W-:Y:S11]  /*64b0*/  R2UR UR4, R246 ;  /* 0x00000000f60472ca */ /* 0x000ff600000e0000 */
[----:B------:R-:W-:Y:S02]  /*64c0*/  @!UPT UIADD3 URZ, UPT, UPT, URZ, URZ, URZ ;  /* 0x000000fffffff290 */ /* 0x000fe4000fffe0ff */
[----:B------:R-:W-:Y:S05]  /*64d0*/  IMAD.U32 R0, RZ, RZ, UR4 ;  /* 0x00000004ff007e24 */ /* 0x000fea000f8e00ff */
[----:B------:R-:W-:Y:S04]  /*64e0*/  SHF.L.U32 R0, R0, 0x1f, RZ ;  /* 0x0000001f00007819 */ /* 0x000fe800000006ff */
[----:B------:R-:W1:Y:S02]  /*64f0*/  SYNCS.PHASECHK.TRANS64.TRYWAIT P2, [UR46+0xa0], R0 ;  /* 0x0000a000ff0075a7 */ /* 0x000e64000804112e */
[----:B-1----:R-:W-:Y:S05]  /*6500*/  @!P2 BRA `(.L_x_97) ;  /* 0x0000004c003ca947 */ /* 0x002fea0003800000 */
.L_x_96:
[----:B------:R-:W3:Y:S01]  /*6510*/  LDL R5, [R1+0x14] ;  /* 0x0000140001057983 */ /* 0x000ee20000100800 */
[----:B------:R-:W-:Y:S02]  /*6520*/  CS2R R22, SRZ ;  /* 0x0000000000167805 */ /* 0x000fe4000001ff00 */
[----:B------:R-:W-:Y:S02]  /*6530*/  CS2R R136, SRZ ;  /* 0x0000000000887805 */ /* 0x000fe4000001ff00 */
[----:B------:R-:W-:Y:S01]  /*6540*/  CS2R R142, SRZ ;  /* 0x00000000008e7805 */ /* 0x000fe2000001ff00 */
[----:B------:R-:W5:Y:S01]  /*6550*/  LDL R3, [R1+0x10] ;  /* 0x0000100001037983 */ /* 0x000f620000100800 */
[----:B------:R-:W-:Y:S01]  /*6560*/  VOTEU.ANY UP1, P1 ;  /* 0x0000000000ff7886 */ /* 0x000fe20000820100 */
[----:B------:R-:W-:Y:S02]  /*6570*/  CS2R R150, SRZ ;  /* 0x0000000000967805 */ /* 0x000fe4000001ff00 */
        /* <DEDUP_REMOVED lines=10> */
[----:B------:R-:W-:Y:S01]  /*6620*/  CS2R R240, SRZ ;  /* 0x0000000000f07805 */ /* 0x000fe2000001ff00 */
[----:B------:R-:W1:Y:S01]  /*6630*/  S2UR UR7, SR_CgaCtaId ;  /* 0x00000000000779c3 */ /* 0x000e620000008800 */
[----:B------:R-:W-:Y:S11]  /*6640*/  R2UR UR6, R246 ;  /* 0x00000000f60672ca */ /* 0x000ff600000e0000 */
[----:B------:R-:W-:Y:S02]  /*6650*/  @!UPT UIADD3 URZ, UPT, UPT, URZ, URZ, URZ ;  /* 0x000000fffffff290 */ /* 0x000fe4000fffe0ff */
[----:B------:R-:W-:Y:S06]  /*6660*/  ULOP3.LUT UR6, UR6, 0x1, URZ, 0x3c, !UPT ;  /* 0x0000000106067892 */ /* 0x000fec000f8e3cff */
[----:B------:R-:W-:Y:S01]  /*6670*/  IMAD.U32 R246, RZ, RZ, UR6 ;  /* 0x00000006fff67e24 */ /* 0x000fe2000f8e00ff */
[----:B-----5:R-:W-:Y:S02]  /*6680*/  R2UR UR4, R3 ;  /* 0x00000000030472ca */ /* 0x020fe400000e0000 */
[----:B---3--:R-:W-:Y:S11]  /*6690*/  R2UR UR5, R5 ;  /* 0x00000000050572ca */ /* 0x008ff600000e0000 */
[----:B------:R-:W-:Y:S02]  /*66a0*/  @!UPT UIADD3 URZ, UPT, UPT, URZ, URZ, URZ ;  /* 0x000000fffffff290 */ /* 0x000fe4000fffe0ff */
[----:B------:R-:W-:Y:S04]  /*66b0*/  UISETP.NE.U32.AND UP0, UPT, UR5, URZ, UPT ;  /* 0x000000ff0500728c */ /* 0x000fe8000bf05070 */
[----:B------:R-:W-:Y:S02]  /*66c0*/  UISETP.NE.AND.EX UP0, UPT, UR4, URZ, UPT, UP0 ;  /* 0x000000ff0400728c */ /* 0x000fe4000bf05300 */
[----:B------:R-:W-:Y:S02]  /*66d0*/  USEL UR4, URZ, 0xffffffff, UP1 ;  /* 0xffffffffff047887 */ /* 0x000fe40008800000 */
[----:B------:R-:W-:Y:S03]  /*66e0*/  USEL UR5, URZ, 0xffffffff, UP0 ;  /* 0xffffffffff057887 */ /* 0x000fe60008000000 */
[----:B------:R-:W-:Y:S01]  /*66f0*/  VOTEU.ANY UP0, P0 ;  /* 0x0000000000ff7886 */ /* 0x000fe20000000100 */
[----:B------:R-:W-:Y:S04]  /*6700*/  @UP3 USEL UR4, UR5, UR4, !UP0 ;  /* 0x0000000405043287 */ /* 0x000fe8000c000000 */
[----:B------:R-:W-:Y:S04]  /*6710*/  ULOP3.LUT UR4, UR4, 0x1, URZ, 0xc0, !UPT ;  /* 0x0000000104047892 */ /* 0x000fe8000f8ec0ff */
[----:B------:R-:W-:Y:S02]  /*6720*/  UISETP.NE.U32.AND UP0, UPT, UR4, 0x1, UPT ;  /* 0x000000010400788c */ /* 0x000fe4000bf05070 */
[----:B------:R-:W-:Y:S04]  /*6730*/  UIADD3 UR4, UPT, UPT, UR46, 0xa8, URZ ;  /* 0x000000a82e047890 */ /* 0x000fe8000fffe0ff */
[----:B------:R-:W-:Y:S01]  /*6740*/  PLOP3.LUT P0, PT, PT, PT, UP0, 0x80, 0x8 ;  /* 0x000000000008781c */ /* 0x000fe20003f0f008 */
[----:B-1----:R-:W-:Y:S11]  /*6750*/  UPRMT UR4, UR7, 0x654, UR4 ;  /* 0x0000065407047896 */ /* 0x002ff60008000004 */
[----:B------:R-:W-:Y:S01]  /*6760*/  @!UPT UIADD3 URZ, UPT, UPT, URZ, URZ, URZ ;  /* 0x000000fffffff290 */ /* 0x000fe2000fffe0ff */
[----:B------:R-:W1:Y:S02]  /*6770*/  @P0 S2R R2, SR_TID.X ;  /* 0x0000000000020919 */ /* 0x000e640000002100 */
[--C-:B-1----:R-:W-:Y:S01]  /*6780*/  @P0 SHF.R.U32.HI R0, RZ, 0x4, R2.reuse ;  /* 0x00000004ff000819 */ /* 0x102fe20000011602 */
[----:B------:R-:W-:Y:S03]  /*6790*/  @P0 IMAD.SHL.U32 R3, R2, 0x10, RZ ;  /* 0x0000001002030824 */ /* 0x000fe600078e00ff */
[----:B------:R-:W-:Y:S02]  /*67a0*/  @P0 LOP3.LUT R0, R0, 0x1, RZ, 0xc0, !PT ;  /* 0x0000000100000812 */ /* 0x000fe400078ec0ff */
[----:B------:R-:W-:Y:S02]  /*67b0*/  @P0 LOP3.LUT R3, R3, 0xf0, RZ, 0xc0, !PT ;  /* 0x000000f003030812 */ /* 0x000fe400078ec0ff */
[----:B------:R-:W-:Y:S05]  /*67c0*/  @P0 LOP3.LUT R0, R0, 0x60, R2, 0xf8, !PT ;  /* 0x0000006000000812 */ /* 0x000fea00078ef802 */
[----:B------:R-:W-:Y:S05]  /*67d0*/  @P0 IMAD R0, R0, 0x8, R3 ;  /* 0x0000000800000824 */ /* 0x000fea00078e0203 */
[----:B------:R1:W3:Y:S04]  /*67e0*/  @P0 LDS.64 R22, [R0+UR46+0x180] ;  /* 0x0001802e00160984 */ /* 0x0002e80008000a00 */
[----:B------:R1:W1:Y:S04]  /*67f0*/  @P0 LDS.64 R136, [R0+UR46+0x580] ;  /* 0x0005802e00880984 */ /* 0x0002680008000a00 */
        /* <DEDUP_REMOVED lines=12> */
[----:B------:R1:W1:Y:S01]  /*68c0*/  @P0 LDS.64 R240, [R0+UR46+0x3980] ;  /* 0x0039802e00f00984 */ /* 0x0002620008000a00 */
[----:B------:R-:W-:Y:S01]  /*68d0*/  @!PT LDS RZ, [RZ] ;  /* 0x00000000fffff984 */ /* 0x000fe20000000800 */
[----:B------:R-:W-:Y:S01]  /*68e0*/  @!PT LDS RZ, [RZ] ;  /* 0x00000000fffff984 */ /* 0x000fe20000000800 */
[----:B------:R-:W-:Y:S01]  /*68f0*/  @!PT LDS RZ, [RZ] ;  /* 0x00000000fffff984 */ /* 0x000fe20000000800 */
[----:B------:R-:W-:Y:S01]  /*6900*/  @!PT LDS RZ, [RZ] ;  /* 0x00000000fffff984 */ /* 0x000fe20000000800 */
[----:B------:R5:W-:Y:S06]  /*6910*/  MEMBAR.ALL.CTA ;  /* 0x0000000000007992 */ /* 0x000bec0000008000 */
[----:B-----5:R-:W5:Y:S02]  /*6920*/  FENCE.VIEW.ASYNC.S ;  /* 0x00000000000073c6 */ /* 0x020f640000000000 */
[----:B---3-5:R-:W-:Y:S01]  /*6930*/  SYNCS.ARRIVE.TRANS64.RED.A1T0 RZ, [UR4], RZ ;  /* 0x000000ffffff79a7 */ /* 0x028fe20008100404 */
.L_x_95:
[----:B----4-:R-:W-:Y:S05]  /*6940*/  @P3 BRA `(.L_x_98) ;  /* 0x0000000000083947 */ /* 0x010fea0003800000 */
[----:B------:R-:W3:Y:S02]  /*6950*/  SYNCS.PHASECHK.TRANS64.TRYWAIT P0, [UR47+0xe0], R4 ;  /* 0x0000e004ff0075a7 */ /* 0x000ee4000800112f */
[----:B---3--:R-:W-:Y:S05]  /*6960*/  @!P0 BRA `(.L_x_99) ;  /* 0x00000048003c8947 */ /* 0x008fea0003800000 */
.L_x_98:
[----:B------:R-:W3:Y:S01]  /*6970*/  S2R R138, SR_TID.X ;  /* 0x00000000008a7919 */ /* 0x000ee20000002100 */
[----:B------:R-:W-:Y:S04]  /*6980*/  ULEA.HI UR4, UR40, UR40, URZ, 0x1 ;  /* 0x0000002828047291 */ /* 0x000fe8000f8f08ff */
[----:B------:R-:W-:Y:S02]  /*6990*/  USHF.R.U32.HI UR5, URZ, 0x1, UR4 ;  /* 0x00000001ff057899 */ /* 0x000fe40008011604 */
[----:B------:R-:W-:Y:S04]  /*69a0*/  ULOP3.LUT UR4, UR4, 0xffe, URZ, 0xc0, !UPT ;  /* 0x00000ffe04047892 */ /* 0x000fe8000f8ec0ff */
[----:B------:R-:W-:Y:S01]  /*69b0*/  UIADD3 UR4, UPT, UPT, -UR4, UR40, URZ ;  /* 0x0000002804047290 */ /* 0x000fe2000fffe1ff */
[----:B------:R-:W-:Y:S04]  /*69c0*/  IMAD.U32 R2, RZ, RZ, UR5 ;  /* 0x00000005ff027e24 */ /* 0x000fe8000f8e00ff */
[----:B------:R-:W-:Y:S01]  /*69d0*/  IMAD R2, R2, 0xf0, R16 ;  /* 0x000000f002027824 */ /* 0x000fe200078e0210 */
[----:B-1----:R-:W-:Y:S05]  /*69e0*/  MOV R0, UR4 ;  /* 0x0000000400007c02 */ /* 0x002fea0008000f00 */
[----:B------:R-:W-:Y:S05]  /*69f0*/  IMAD R17, R0, 0x100000, R2 ;  /* 0x0010000000117824 */ /* 0x000fea00078e0202 */
[----:B------:R-:W-:Y:S02]  /*6a00*/  SHF.R.U32.HI R0, RZ, 0x15, R17 ;  /* 0x00000015ff007819 */ /* 0x000fe40000011611 */
[----:B---3--:R-:W-:Y:S04]  /*6a10*/  SHF.R.U32.HI R19, RZ, 0x5, R138 ;  /* 0x00000005ff137819 */ /* 0x008fe8000001168a */
[----:B------:R-:W-:Y:S11]  /*6a20*/  LOP3.LUT P0, RZ, R0, 0x3, R19, 0x48, !PT ;  /* 0x0000000300ff7812 */ /* 0x000ff60007804813 */
[----:B------:R-:W-:Y:S02]  /*6a30*/  @!UPT UIADD3 URZ, UPT, UPT, URZ, URZ, URZ ;  /* 0x000000fffffff290 */ /* 0x000fe4000fffe0ff */
[----:B------:R-:W-:Y:S05]  /*6a40*/  @!P0 BRA `(.L_x_100) ;  /* 0x0000000000408947 */ /* 0x000fea0003800000 */
[----:B------:R-:W1:Y:S01]  /*6a50*/  LDCU.64 UR8, c[0x4][0x68] ;  /* 0x01000d00ff0877ac */ /* 0x000e620008000a00 */
[----:B------:R-:W-:Y:S01]  /*6a60*/  MOV R3, 0x0 ;  /* 0x0000000000037802 */ /* 0x000fe20000000f00 */
[----:B------:R-:W-:Y:S02]  /*6a70*/  HFMA2 R12, -RZ, RZ, 0, 5.9604644775390625e-08 ;  /* 0x00000001ff0c7431 */ /* 0x000fe400000001ff */
[----:B------:R-:W-:Y:S02]  /*6a80*/  IMAD.MOV.U32 R8, RZ, RZ, 0x192 ;  /* 0x00000192ff087424 */ /* 0x000fe400078e00ff */
[----:B------:R-:W-:Y:S01]  /*6a90*/  IMAD.MOV.U32 R13, RZ, RZ, RZ ;  /* 0x000000ffff0d7224 */ /* 0x000fe200078e00ff */
[----:B------:R-:W3:Y:S01]  /*6aa0*/  LDCU.64 UR6, c[0x4][0x70] ;  /* 0x01000e00ff0677ac */ /* 0x000ee20008000a00 */
[----:B------:R-:W4:Y:S01]  /*6ab0*/  LDC.64 R2, c[0x4][R3] ;  /* 0x0100000003027b82 */ /* 0x000f220000000a00 */
[----:B------:R-:W5:Y:S01]  /*6ac0*/  LDCU.64 UR4, c[0x4][0x8] ;  /* 0x01000100ff0477ac */ /* 0x000f620008000a00 */
[----:B-1----:R-:W-:Y:S01]  /*6ad0*/  MOV R5, UR9 ;  /* 0x0000000900057c02 */ /* 0x002fe20008000f00 */
[----:B------:R-:W-:Y:S01]  /*6ae0*/  IMAD.U32 R4, RZ, RZ, UR8 ;  /* 0x00000008ff047e24 */ /* 0x000fe2000f8e00ff */
[----:B---3--:R-:W-:Y:S01]  /*6af0*/  MOV R7, UR7 ;  /* 0x0000000700077c02 */ /* 0x008fe20008000f00 */
[----:B------:R-:W-:Y:S01]  /*6b00*/  IMAD.U32 R6, RZ, RZ, UR6 ;  /* 0x00000006ff067e24 */ /* 0x000fe2000f8e00ff */
[----:B-----5:R-:W-:Y:S01]  /*6b10*/  MOV R11, UR5 ;  /* 0x00000005000b7c02 */ /* 0x020fe20008000f00 */
[----:B------:R-:W-:Y:S02]  /*6b20*/  IMAD.U32 R10, RZ, RZ, UR4 ;  /* 0x00000004ff0a7e24 */ /* 0x000fe4000f8e00ff */
[----:B------:R-:W-:Y:S07]  /*6b30*/  LEPC R20, `(.L_x_100) ;  /* 0x000000001014794e */ /* 0x000fee0000000000 */
[----:B--2-4-:R-:W-:Y:S05]  /*6b40*/  CALL.ABS.NOINC R2 ;  /* 0x0000000002007343 */ /* 0x014fea0003c00000 */
.L_x_100:
[----:B------:R-:W-:Y:S05]  /*6b50*/  WARPSYNC.ALL ;  /* 0x0000000000007948 */ /* 0x000fea0003800000 */
[C---:B------:R-:W-:Y:S01]  /*6b60*/  R2UR UR4, R17.reuse ;  /* 0x00000000110472ca */ /* 0x040fe200000e0000 */
[----:B------:R-:W-:Y:S05]  /*6b70*/  VIADD R0, R17, 0x10 ;  /* 0x0000001011007836 */ /* 0x000fea0000000000 */
[----:B------:R-:W-:Y:S04]  /*6b80*/  SHF.R.U32.HI R0, RZ, 0x15, R0 ;  /* 0x00000015ff007819 */ /* 0x000fe80000011600 */
[----:B------:R-:W-:Y:S03]  /*6b90*/  LOP3.LUT P0, RZ, R0, 0x3, R19, 0x48, !PT ;  /* 0x0000000300ff7812 */ /* 0x000fe60007804813 */
[----:B------:R-:W1:Y:S01]  /*6ba0*/  LDTM.16dp32bit_t0_t15.x8 R128, tmem[UR4] ;  /* 0x00000004008079ee */ /* 0x000e620008980000 */
[----:B------:R-:W3:Y:S09]  /*6bb0*/  LDTM.16dp32bit_t16_t31.x8 R128, tmem[UR4+0x8] ;  /* 0x00000804008079ee */ /* 0x000ef200089a0000 */
[----:B---3--:R-:W-:Y:S05]  /*6bc0*/  @!P0 BRA `(.L_x_101) ;  /* 0x0000000000408947 */ /* 0x008fea0003800000 */
[----:B------:R-:W3:Y:S01]  /*6bd0*/  LDCU.64 UR8, c[0x4][0x68] ;  /* 0x01000d00ff0877ac */ /* 0x000ee20008000a00 */
[----:B------:R-:W-:Y:S01]  /*6be0*/  MOV R3, 0x0 ;  /* 0x0000000000037802 */ /* 0x000fe20000000f00 */
[----:B------:R-:W-:Y:S02]  /*6bf0*/  HFMA2 R12, -RZ, RZ, 0, 5.9604644775390625e-08 ;  /* 0x00000001ff0c7431 */ /* 0x000fe400000001ff */
[----:B------:R-:W-:Y:S02]  /*6c00*/  IMAD.MOV.U32 R8, RZ, RZ, 0x192 ;  /* 0x00000192ff087424 */ /* 0x000fe400078e00ff */
[----:B------:R-:W-:Y:S01]  /*6c10*/  IMAD.MOV.U32 R13, RZ, RZ, RZ ;  /* 0x000000ffff0d7224 */ /* 0x000fe200078e00ff */
[----:B------:R-:W4:Y:S01]  /*6c20*/  LDCU.64 UR6, c[0x4][0x70] ;  /* 0x01000e00ff0677ac */ /* 0x000f220008000a00 */
[----:B------:R-:W1:Y:S01]  /*6c30*/  LDC.64 R2, c[0x4][R3] ;  /* 0x0100000003027b82 */ /* 0x000e620000000a00 */
[----:B------:R-:W5:Y:S01]  /*6c40*/  LDCU.64 UR4, c[0x4][0x8] ;  /* 0x01000100ff0477ac */ /* 0x000f620008000a00 */
[----:B---3--:R-:W-:Y:S01]  /*6c50*/  MOV R5, UR9 ;  /* 0x0000000900057c02 */ /* 0x008fe20008000f00 */
[----:B------:R-:W-:Y:S01]  /*6c60*/  IMAD.U32 R4, RZ, RZ, UR8 ;  /* 0x00000008ff047e24 */ /* 0x000fe2000f8e00ff */
[----:B----4-:R-:W-:Y:S01]  /*6c70*/  MOV R7, UR7 ;  /* 0x0000000700077c02 */ /* 0x010fe20008000f00 */
[----:B------:R-:W-:Y:S01]  /*6c80*/  IMAD.U32 R6, RZ, RZ, UR6 ;  /* 0x00000006ff067e24 */ /* 0x000fe2000f8e00ff */
[----:B-----5:R-:W-:Y:S01]  /*6c90*/  MOV R11, UR5 ;  /* 0x00000005000b7c02 */ /* 0x020fe20008000f00 */
[----:B------:R-:W-:Y:S02]  /*6ca0*/  IMAD.U32 R10, RZ, RZ, UR4 ;  /* 0x00000004ff0a7e24 */ /* 0x000fe4000f8e00ff */
[----:B------:R-:W-:Y:S07]  /*6cb0*/  LEPC R20, `(.L_x_101) ;  /* 0x000000001014794e */ /* 0x000fee0000000000 */
[----:B-12---:R-:W-:Y:S05]  /*6cc0*/  CALL.ABS.NOINC R2 ;  /* 0x0000000002007343 */ /* 0x006fea0003c00000 */
.L_x_101:
[----:B------:R-:W-:Y:S05]  /*6cd0*/  WARPSYNC.ALL ;  /* 0x0000000000007948 */ /* 0x000fea0003800000 */
[C---:B------:R-:W-:Y:S01]  /*6ce0*/  R2UR UR4, R17.reuse ;  /* 0x00000000110472ca */ /* 0x040fe200000e0000 */
[----:B------:R-:W-:Y:S05]  /*6cf0*/  VIADD R0, R17, 0x20 ;  /* 0x0000002011007836 */ /* 0x000fea0000000000 */
[----:B------:R-:W-:Y:S04]  /*6d00*/  SHF.R.U32.HI R0, RZ, 0x15, R0 ;  /* 0x00000015ff007819 */ /* 0x000fe80000011600 */
[----:B------:R-:W-:Y:S03]  /*6d10*/  LOP3.LUT P0, RZ, R0, 0x3, R19, 0x48, !PT ;  /* 0x0000000300ff7812 */ /* 0x000fe60007804813 */
[----:B------:R-:W3:Y:S01]  /*6d20*/  LDTM.16dp32bit_t0_t15.x8 R120, tmem[UR4+0x10] ;  /* 0x00001004007879ee */ /* 0x000ee20008980000 */
[----:B------:R-:W4:Y:S09]  /*6d30*/  LDTM.16dp32bit_t16_t31.x8 R120, tmem[UR4+0x18] ;  /* 0x00001804007879ee */ /* 0x000f3200089a0000 */
[----:B----4-:R-:W-:Y:S05]  /*6d40*/  @!P0 BRA `(.L_x_102) ;  /* 0x0000000000408947 */ /* 0x010fea0003800000 */
[----:B------:R-:W4:Y:S01]  /*6d50*/  LDCU.64 UR8, c[0x4][0x68] ;  /* 0x01000d00ff0877ac */ /* 0x000f220008000a00 */
[----:B------:R-:W-:Y:S01]  /*6d60*/  MOV R3, 0x0 ;  /* 0x0000000000037802 */ /* 0x000fe20000000f00 */
[----:B------:R-:W-:Y:S02]  /*6d70*/  HFMA2 R12, -RZ, RZ, 0, 5.9604644775390625e-08 ;  /* 0x00000001ff0c7431 */ /* 0x000fe400000001ff */
[----:B------:R-:W-:Y:S02]  /*6d80*/  IMAD.MOV.U32 R8, RZ, RZ, 0x192 ;  /* 0x00000192ff087424 */ /* 0x000fe400078e00ff */
[----:B------:R-:W-:Y:S01]  /*6d90*/  IMAD.MOV.U32 R13, RZ, RZ, RZ ;  /* 0x000000ffff0d7224 */ /* 0x000fe200078e00ff */
[----:B------:R-:W5:Y:S01]  /*6da0*/  LDCU.64 UR6, c[0x4][0x70] ;  /* 0x01000e00ff0677ac */ /* 0x000f620008000a00 */
[----:B------:R-:W1:Y:S01]  /*6db0*/  LDC.64 R2, c[0x4][R3] ;  /* 0x0100000003027b82 */ /* 0x000e620000000a00 */
[----:B------:R-:W2:Y:S01]  /*6dc0*/  LDCU.64 UR4, c[0x4][0x8] ;  /* 0x01000100ff0477ac */ /* 0x000ea20008000a00 */
[----:B----4-:R-:W-:Y:S01]  /*6dd0*/  MOV R5, UR9 ;  /* 0x0000000900057c02 */ /* 0x010fe20008000f00 */
[----:B------:R-:W-:Y:S01]  /*6de0*/  IMAD.U32 R4, RZ, RZ, UR8 ;  /* 0x00000008ff047e24 */ /* 0x000fe2000f8e00ff */
[----:B-----5:R-:W-:Y:S01]  /*6df0*/  MOV R7, UR7 ;  /* 0x0000000700077c02 */ /* 0x020fe20008000f00 */
[----:B------:R-:W-:Y:S01]  /*6e00*/  IMAD.U32 R6, RZ, RZ, UR6 ;  /* 0x00000006ff067e24 */ /* 0x000fe2000f8e00ff */
[----:B--2---:R-:W-:Y:S01]  /*6e10*/  MOV R11, UR5 ;  /* 0x00000005000b7c02 */ /* 0x004fe20008000f00 */
[----:B------:R-:W-:Y:S02]  /*6e20*/  IMAD.U32 R10, RZ, RZ, UR4 ;  /* 0x00000004ff0a7e24 */ /* 0x000fe4000f8e00ff */
[----:B------:R-:W-:Y:S07]  /*6e30*/  LEPC R20, `(.L_x_102) ;  /* 0x000000001014794e */ /* 0x000fee0000000000 */
[----:B-1-3--:R-:W-:Y:S05]  /*6e40*/  CALL.ABS.NOINC R2 ;  /* 0x0000000002007343 */ /* 0x00afea0003c00000 */
.L_x_102:
[----:B------:R-:W-:Y:S05]  /*6e50*/  WARPSYNC.ALL ;  /* 0x0000000000007948 */ /* 0x000fea0003800000 */
[C---:B------:R-:W-:Y:S01]  /*6e60*/  R2UR UR4, R17.reuse ;  /* 0x00000000110472ca */ /* 0x040fe200000e0000 */
[----:B------:R-:W-:Y:S05]  /*6e70*/  VIADD R0, R17, 0x30 ;  /* 0x0000003011007836 */ /* 0x000fea0000000000 */
[----:B------:R-:W-:Y:S04]  /*6e80*/  SHF.R.U32.HI R0, RZ, 0x15, R0 ;  /* 0x00000015ff007819 */ /* 0x000fe80000011600 */
[----:B------:R-:W-:Y:S03]  /*6e90*/  LOP3.LUT P0, RZ, R0, 0x3, R19, 0x48, !PT ;  /* 0x0000000300ff7812 */ /* 0x000fe60007804813 */
[----:B------:R-:W4:Y:S01]  /*6ea0*/  LDTM.16dp32bit_t0_t15.x8 R112, tmem[UR4+0x20] ;  /* 0x00002004007079ee */ /* 0x000f220008980000 */
[----:B------:R-:W1:Y:S09]  /*6eb0*/  LDTM.16dp32bit_t16_t31.x8 R112, tmem[UR4+0x28] ;  /* 0x00002804007079ee */ /* 0x000e7200089a0000 */
[----:B-1----:R-:W-:Y:S05]  /*6ec0*/  @!P0 BRA `(.L_x_103) ;  /* 0x0000000000408947 */ /* 0x002fea0003800000 */
[----:B------:R-:W1:Y:S01]  /*6ed0*/  LDCU.64 UR8, c[0x4][0x68] ;  /* 0x01000d00ff0877ac */ /* 0x000e620008000a00 */
[----:B------:R-:W-:Y:S01]  /*6ee0*/  MOV R3, 0x0 ;  /* 0x0000000000037802 */ /* 0x000fe20000000f00 */
[----:B------:R-:W-:Y:S02]  /*6ef0*/  HFMA2 R12, -RZ, RZ, 0, 5.9604644775390625e-08 ;  /* 0x00000001ff0c7431 */ /* 0x000fe400000001ff */
[----:B------:R-:W-:Y:S02]  /*6f00*/  IMAD.MOV.U32 R8, RZ, RZ, 0x192 ;  /* 0x00000192ff087424 */ /* 0x000fe400078e00ff */
[----:B------:R-:W-:Y:S01]  /*6f10*/  IMAD.MOV.U32 R13, RZ, RZ, RZ ;  /* 0x000000ffff0d7224 */ /* 0x000fe200078e00ff */
[----:B------:R-:W5:Y:S01]  /*6f20*/  LDCU.64 UR6, c[0x4][0x70] ;  /* 0x01000e00ff0677ac */ /* 0x000f620008000a00 */
[----:B------:R-:W2:Y:S01]  /*6f30*/  LDC.64 R2, c[0x4][R3] ;  /* 0x0100000003027b82 */ /* 0x000ea20000000a00 */
[----:B------:R-:W3:Y:S01]  /*6f40*/  LDCU.64 UR4, c[0x4][0x8] ;  /* 0x01000100ff0477ac */ /* 0x000ee20008000a00 */
[----:B-1----:R-:W-:Y:S01]  /*6f50*/  MOV R5, UR9 ;  /* 0x0000000900057c02 */ /* 0x002fe20008000f00 */
[----:B------:R-:W-:Y:S01]  /*6f60*/  IMAD.U32 R4, RZ, RZ, UR8 ;  /* 0x00000008ff047e24 */ /* 0x000fe2000f8e00ff */
[----:B-----5:R-:W-:Y:S01]  /*6f70*/  MOV R7, UR7 ;  /* 0x0000000700077c02 */ /* 0x020fe20008000f00 */
[----:B------:R-:W-:Y:S01]  /*6f80*/  IMAD.U32 R6, RZ, RZ, UR6 ;  /* 0x00000006ff067e24 */ /* 0x000fe2000f8e00ff */
[----:B---3--:R-:W-:Y:S01]  /*6f90*/  MOV R11, UR5 ;  /* 0x00000005000b7c02 */ /* 0x008fe20008000f00 */
[----:B------:R-:W-:Y:S02]  /*6fa0*/  IMAD.U32 R10, RZ, RZ, UR4 ;  /* 0x00000004ff0a7e24 */ /* 0x000fe4000f8e00ff */
[----:B------:R-:W-:Y:S07]  /*6fb0*/  LEPC R20, `(.L_x_103) ;  /* 0x000000001014794e */ /* 0x000fee0000000000 */
[----:B--2-4-:R-:W-:Y:S05]  /*6fc0*/  CALL.ABS.NOINC R2 ;  /* 0x0000000002007343 */ /* 0x014fea0003c00000 */
.L_x_103:
[----:B------:R-:W-:Y:S05]  /*6fd0*/  WARPSYNC.ALL ;  /* 0x0000000000007948 */ /* 0x000fea0003800000 */
[C---:B------:R-:W-:Y:S01]  /*6fe0*/  R2UR UR4, R17.reuse ;  /* 0x00000000110472ca */ /* 0x040fe200000e0000 */
[----:B------:R-:W-:Y:S05]  /*6ff0*/  VIADD R0, R17, 0x40 ;  /* 0x0000004011007836 */ /* 0x000fea0000000000 */
[----:B------:R-:W-:Y:S04]  /*7000*/  SHF.R.U32.HI R0, RZ, 0x15, R0 ;  /* 0x00000015ff007819 */ /* 0x000fe80000011600 */
[----:B------:R-:W-:Y:S03]  /*7010*/  LOP3.LUT P0, RZ, R0, 0x3, R19, 0x48, !PT ;  /* 0x0000000300ff7812 */ /* 0x000fe60007804813 */
[----:B------:R-:W1:Y:S01]  /*7020*/  LDTM.16dp32bit_t0_t15.x8 R104, tmem[UR4+0x30] ;  /* 0x00003004006879ee */ /* 0x000e620008980000 */
        /* <DEDUP_REMOVED lines=18> */
.L_x_104:
        /* <DEDUP_REMOVED lines=24> */
.L_x_105:
        /* <DEDUP_REMOVED lines=24> */
.L_x_106:
        /* <DEDUP_REMOVED lines=24> */
.L_x_107:
        /* <DEDUP_REMOVED lines=24> */
.L_x_108:
        /* <DEDUP_REMOVED lines=24> */
.L_x_109:
        /* <DEDUP_REMOVED lines=24> */
.L_x_110:
        /* <DEDUP_REMOVED lines=24> */
.L_x_111:
        /* <DEDUP_REMOVED lines=24> */
.L_x_112:
        /* <DEDUP_REMOVED lines=24> */
.L_x_113:
[----:B------:R-:W-:Y:S05]  /*7ed0*/  WARPSYNC.ALL ;  /* 0x0000000000007948 */ /* 0x000fea0003800000 */
[C---:B------:R-:W-:Y:S01]  /*7ee0*/  R2UR UR4, R17.reuse ;  /* 0x00000000110472ca */ /* 0x040fe200000e0000 */
[----:B------:R-:W-:Y:S01]  /*7ef0*/  VIADD R0, R17, 0xe0 ;  /* 0x000000e011007836 */ /* 0x000fe20000000000 */
[----:B------:R-:W-:Y:S04]  /*7f00*/  BSSY.RECONVERGENT B6, `(.L_x_114) ;  /* 0x0000016000067945 */ /* 0x000fe80003800200 */
        /* <DEDUP_REMOVED lines=21> */
.L_x_115:
[----:B--2---:R-:W-:Y:S05]  /*8060*/  BSYNC.RECONVERGENT B6 ;  /* 0x0000000000067941 */ /* 0x004fea0003800200 */
.L_x_114:
[----:B------:R-:W-:Y:S01]  /*8070*/  LOP3.LUT R249, R138, 0x60, RZ, 0xc0, !PT ;  /* 0x000000608af97812 */ /* 0x000fe200078ec0ff */
[----:B------:R-:W-:Y:S05]  /*8080*/  WARPSYNC.ALL ;  /* 0x0000000000007948 */ /* 0x000fea0003800000 */
[----:B------:R-:W-:Y:S01]  /*8090*/  SHF.R.U32.HI R0, RZ, 0x4, R138 ;  /* 0x00000004ff007819 */ /* 0x000fe2000001168a */
[----:B------:R-:W1:Y:S01]  /*80a0*/  S2UR UR5, SR_CgaCtaId ;  /* 0x00000000000579c3 */ /* 0x000e620000008800 */
[-C--:B------:R-:W-:Y:S01]  /*80b0*/  F2FP.F16.E4M3.UNPACK_B R2, R22.reuse ;  /* 0x00000016ff02723e */ /* 0x080fe200020006ff */
[----:B------:R-:W-:Y:S01]  /*80c0*/  FMUL R128, R128, UR37 ;  /* 0x0000002580807c20 */ /* 0x000fe20008400000 */
[-C--:B------:R-:W-:Y:S01]  /*80d0*/  F2FP.F16.E4M3.UNPACK_B R4, R23.reuse ;  /* 0x00000017ff04723e */ /* 0x080fe200020006ff */
[----:B------:R-:W-:Y:S01]  /*80e0*/  FMUL R129, R129, UR37 ;  /* 0x0000002581817c20 */ /* 0x000fe20008400000 */
[----:B------:R-:W-:Y:S01]  /*80f0*/  F2FP.F16.E4M3.UNPACK_B R22, R22.H1 ;  /* 0x00000016ff16723e */ /* 0x000fe200030006ff */
[----:B------:R-:W-:Y:S01]  /*8100*/  FMUL R132, R132, UR37 ;  /* 0x0000002584847c20 */ /* 0x000fe20008400000 */
[----:B------:R-:W-:Y:S01]  /*8110*/  F2FP.F16.E4M3.UNPACK_B R23, R23.H1 ;  /* 0x00000017ff17723e */ /* 0x000fe200030006ff */
[--C-:B------:R-:W-:Y:S01]  /*8120*/  HADD2.F32 R13, -RZ, R4.reuse.H0_H0 ;  /* 0x20000004ff0d7230 */ /* 0x100fe20000004100 */
[----:B------:R-:W-:Y:S01]  /*8130*/  F2FP.F16.E4M3.UNPACK_B R5, R137 ;  /* 0x00000089ff05723e */ /* 0x000fe200020006ff */
[----:B------:R-:W-:Y:S01]  /*8140*/  HADD2.F32 R14, -RZ, R4.H1_H1 ;  /* 0x30000004ff0e7230 */ /* 0x000fe20000004100 */
[-C--:B------:R-:W-:Y:S01]  /*8150*/  F2FP.F16.E4M3.UNPACK_B R4, R136.reuse ;  /* 0x00000088ff04723e */ /* 0x080fe200020006ff */
[----:B------:R-:W-:Y:S01]  /*8160*/  FMUL R133, R133, UR37 ;  /* 0x0000002585857c20 */ /* 0x000fe20008400000 */
[----:B------:R-:W-:Y:S01]  /*8170*/  F2FP.F16.E4M3.UNPACK_B R136, R136.H1 ;  /* 0x00000088ff88723e */ /* 0x000fe200030006ff */
[----:B---3--:R-:W-:Y:S01]  /*8180*/  FMUL R120, R120, UR37 ;  /* 0x0000002578787c20 */ /* 0x008fe20008400000 */
[----:B------:R-:W-:Y:S01]  /*8190*/  R2UR UR4, R17 ;  /* 0x00000000110472ca */ /* 0x000fe200000e0000 */
[--C-:B------:R-:W-:Y:S01]  /*81a0*/  HADD2.F32 R19, -RZ, R4.reuse.H0_H0 ;  /* 0x20000004ff137230 */ /* 0x100fe20000004100 */
[----:B------:R-:W-:Y:S01]  /*81b0*/  F2FP.F16.E4M3.UNPACK_B R6, R143 ;  /* 0x0000008fff06723e */ /* 0x000fe200020006ff */
[----:B------:R-:W-:Y:S01]  /*81c0*/  HADD2.F32 R20, -RZ, R4.H1_H1 ;  /* 0x30000004ff147230 */ /* 0x000fe20000004100 */
[----:B------:R-:W-:Y:S01]  /*81d0*/  LOP3.LUT R249, R249, 0x1, R0, 0xf8, !PT ;  /* 0x00000001f9f97812 */ /* 0x000fe200078ef800 */
[----:B------:R-:W-:Y:S02]  /*81e0*/  HADD2.F32 R0, -RZ, R2.H0_H0 ;  /* 0x20000002ff007230 */ /* 0x000fe40000004100 */
[----:B------:R-:W-:Y:S01]  /*81f0*/  FMUL R121, R121, UR37 ;  /* 0x0000002579797c20 */ /* 0x000fe20008400000 */
[----:B------:R-:W-:Y:S02]  /*8200*/  HADD2.F32 R144, -RZ, R6.H1_H1 ;  /* 0x30000006ff907230 */ /* 0x000fe40000004100 */
[----:B------:R-:W-:Y:S01]  /*8210*/  FMUL R124, R124, UR37 ;  /* 0x000000257c7c7c20 */ /* 0x000fe20008400000 */
[----:B------:R-:W-:Y:S02]  /*8220*/  HADD2.F32 R2, -RZ, R2.H1_H1 ;  /* 0x30000002ff027230 */ /* 0x000fe40000004100 */
[----:B------:R-:W-:Y:S01]  /*8230*/  FFMA R128, R0, UR45, R128 ;  /* 0x0000002d00807c23 */ /* 0x000fe20008000080 */
[----:B------:R-:W-:Y:S01]  /*8240*/  FMUL R125, R125, UR37 ;  /* 0x000000257d7d7c20 */ /* 0x000fe20008400000 */
[----:B------:R-:W-:Y:S01]  /*8250*/  F2FP.F16.E4M3.UNPACK_B R4, R137.H1 ;  /* 0x00000089ff04723e */ /* 0x000fe200030006ff */
[----:B----4-:R-:W-:Y:S01]  /*8260*/  FMUL R112, R112, UR37 ;  /* 0x0000002570707c20 */ /* 0x010fe20008400000 */
[----:B------:R-:W-:Y:S01]  /*8270*/  FFMA R129, R2, UR45, R129 ;  /* 0x0000002d02817c23 */ /* 0x000fe20008000081 */
[-C--:B------:R-:W-:Y:S01]  /*8280*/  F2FP.F16.E4M3.UNPACK_B R242, R241.reuse ;  /* 0x000000f1fff2723e */ /* 0x080fe200020006ff */
[----:B------:R-:W-:Y:S01]  /*8290*/  FMUL R113, R113, UR37 ;  /* 0x0000002571717c20 */ /* 0x000fe20008400000 */
[----:B------:R-:W-:Y:S01]  /*82a0*/  FMUL R116, R116, UR37 ;  /* 0x0000002574747c20 */ /* 0x000fe20008400000 */
[----:B------:R-:W-:Y:S01]  /*82b0*/  F2FP.F16.E4M3.UNPACK_B R241, R241.H1 ;  /* 0x000000f1fff1723e */ /* 0x000fe200030006ff */
[----:B------:R-:W-:Y:S01]  /*82c0*/  FMUL R117, R117, UR37 ;  /* 0x0000002575757c20 */ /* 0x000fe20008400000 */
        /* <DEDUP_REMOVED lines=34> */
[----:B------:R-:W-:Y:S02]  /*84f0*/  HADD2.F32 R239, -RZ, R242.H0_H0 ;  /* 0x200000f2ffef7230 */ /* 0x000fe40000004100 */
        /* <DEDUP_REMOVED lines=10> */
[--C-:B------:R-:W-:Y:S02]  /*85a0*/  HADD2.F32 R3, -RZ, R22.reuse.H0_H0 ;  /* 0x20000016ff037230 */ /* 0x100fe40000004100 */
[----:B------:R-:W-:Y:S01]  /*85b0*/  FMUL R130, R130, UR37 ;  /* 0x0000002582827c20 */ /* 0x000fe20008400000 */
[----:B------:R-:W-:Y:S02]  /*85c0*/  HADD2.F32 R12, -RZ, R22.H1_H1 ;  /* 0x30000016ff0c7230 */ /* 0x000fe40000004100 */
[----:B------:R-:W-:Y:S01]  /*85d0*/  FMUL R131, R131, UR37 ;  /* 0x0000002583837c20 */ /* 0x000fe20008400000 */
[--C-:B------:R-:W-:Y:S02]  /*85e0*/  HADD2.F32 R15, -RZ, R23.reuse.H0_H0 ;  /* 0x20000017ff0f7230 */ /* 0x100fe40000004100 */
[----:B------:R-:W-:Y:S01]  /*85f0*/  FFMA R130, R3, UR45, R130 ;  /* 0x0000002d03827c23 */ /* 0x000fe20008000082 */
[----:B------:R-:W-:Y:S02]  /*8600*/  HADD2.F32 R17, -RZ, R23.H1_H1 ;  /* 0x30000017ff117230 */ /* 0x000fe40000004100 */
[----:B------:R-:W-:Y:S01]  /*8610*/  FFMA R131, R12, UR45, R131 ;  /* 0x0000002d0c837c23 */ /* 0x000fe20008000083 */
[----:B------:R-:W-:Y:S01]  /*8620*/  FFMA R132, R13, UR45, R132 ;  /* 0x0000002d0d847c23 */ /* 0x000fe20008000084 */
[----:B------:R-:W-:Y:S01]  /*8630*/  FFMA R133, R14, UR45, R133 ;  /* 0x0000002d0e857c23 */ /* 0x000fe20008000085 */
[--C-:B------:R-:W-:Y:S02]  /*8640*/  HADD2.F32 R23, -RZ, R5.reuse.H0_H0 ;  /* 0x20000005ff177230 */ /* 0x100fe40000004100 */
[----:B------:R-:W-:Y:S01]  /*8650*/  FMUL R134, R134, UR37 ;  /* 0x0000002586867c20 */ /* 0x000fe20008400000 */
[----:B------:R-:W-:Y:S01]  /*8660*/  F2FP.SATFINITE.E4M3.F32.PACK_AB_MERGE_C R130, R131, R130, RZ ;  /* 0x000000828382723e */ /* 0x000fe200048070ff */
[--C-:B------:R-:W-:Y:S02]  /*8670*/  HADD2.F32 R21, -RZ, R136.reuse.H0_H0 ;  /* 0x20000088ff157230 */ /* 0x100fe40000004100 */
[----:B------:R-:W-:Y:S01]  /*8680*/  FMUL R135, R135, UR37 ;  /* 0x0000002587877c20 */ /* 0x000fe20008400000 */
[----:B------:R-:W-:Y:S01]  /*8690*/  FFMA R134, R15, UR45, R134 ;  /* 0x0000002d0f867c23 */ /* 0x000fe20008000086 */
[----:B------:R-:W-:Y:S01]  /*86a0*/  F2FP.SATFINITE.E4M3.F32.PACK_AB_MERGE_C R128, R129, R128, R130 ;  /* 0x000000808180723e */ /* 0x000fe20004807082 */
[----:B------:R-:W-:Y:S02]  /*86b0*/  HADD2.F32 R22, -RZ, R136.H1_H1 ;  /* 0x30000088ff167230 */ /* 0x000fe40000004100 */
[----:B------:R-:W-:Y:S01]  /*86c0*/  FFMA R135, R17, UR45, R135 ;  /* 0x0000002d11877c23 */ /* 0x000fe20008000087 */
[----:B------:R-:W-:Y:S01]  /*86d0*/  FFMA R120, R19, UR45, R120 ;  /* 0x0000002d13787c23 */ /* 0x000fe20008000078 */
[----:B------:R-:W-:Y:S01]  /*86e0*/  FFMA R121, R20, UR45, R121 ;  /* 0x0000002d14797c23 */ /* 0x000fe20008000079 */
[----:B------:R-:W-:Y:S01]  /*86f0*/  HADD2.F32 R136, -RZ, R5.H1_H1 ;  /* 0x30000005ff887230 */ /* 0x000fe20000004100 */
[-C--:B------:R-:W-:Y:S01]  /*8700*/  F2FP.F16.E4M3.UNPACK_B R5, R142.reuse ;  /* 0x0000008eff05723e */ /* 0x080fe200020006ff */
[--C-:B------:R-:W-:Y:S01]  /*8710*/  HADD2.F32 R137, -RZ, R4.reuse.H0_H0 ;  /* 0x20000004ff897230 */ /* 0x100fe20000004100 */
[----:B------:R-:W-:Y:S01]  /*8720*/  F2FP.F16.E4M3.UNPACK_B R142, R142.H1 ;  /* 0x0000008eff8e723e */ /* 0x000fe200030006ff */
[----:B------:R-:W-:Y:S01]  /*8730*/  HADD2.F32 R138, -RZ, R4.H1_H1 ;  /* 0x30000004ff8a7230 */ /* 0x000fe20000004100 */
[----:B------:R-:W-:Y:S01]  /*8740*/  F2FP.F16.E4M3.UNPACK_B R4, R143.H1 ;  /* 0x0000008fff04723e */ /* 0x000fe200030006ff */
[--C-:B------:R-:W-:Y:S01]  /*8750*/  HADD2.F32 R139, -RZ, R5.reuse.H0_H0 ;  /* 0x20000005ff8b7230 */ /* 0x100fe20000004100 */
[----:B------:R-:W-:Y:S01]  /*8760*/  F2FP.SATFINITE.E4M3.F32.PACK_AB_MERGE_C R134, R135, R134, RZ ;  /* 0x000000868786723e */ /* 0x000fe200048070ff */
[----:B------:R-:W-:Y:S01]  /*8770*/  HADD2.F32 R140, -RZ, R5.H1_H1 ;  /* 0x30000005ff8c7230 */ /* 0x000fe20000004100 */
[-C--:B------:R-:W-:Y:S01]  /*8780*/  F2FP.F16.E4M3.UNPACK_B R5, R150.reuse ;  /* 0x00000096ff05723e */ /* 0x080fe200020006ff */
[----:B------:R-:W-:Y:S01]  /*8790*/  HADD2.F32 R143, -RZ, R6.H0_H0 ;  /* 0x20000006ff8f7230 */ /* 0x000fe20000004100 */
[-C--:B------:R-:W-:Y:S01]  /*87a0*/  F2FP.F16.E4M3.UNPACK_B R6, R151.reuse ;  /* 0x00000097ff06723e */ /* 0x080fe200020006ff */
[----:B------:R-:W-:Y:S01]  /*87b0*/  HADD2.F32 R145, -RZ, R4.H0_H0 ;  /* 0x20000004ff917230 */ /* 0x000fe20000004100 */
[----:B------:R-:W-:Y:S01]  /*87c0*/  F2FP.F16.E4M3.UNPACK_B R150, R150.H1 ;  /* 0x00000096ff96723e */ /* 0x000fe200030006ff */
[--C-:B------:R-:W-:Y:S01]  /*87d0*/  HADD2.F32 R147, -RZ, R5.reuse.H0_H0 ;  /* 0x20000005ff937230 */ /* 0x100fe20000004100 */
[----:B------:R-:W-:Y:S01]  /*87e0*/  F2FP.SATFINITE.E4M3.F32.PACK_AB_MERGE_C R129, R133, R132, R134 ;  /* 0x000000848581723e */ /* 0x000fe20004807086 */
[----:B------:R-:W-:Y:S01]  /*87f0*/  HADD2.F32 R148, -RZ, R5.H1_H1 ;  /* 0x30000005ff947230 */ /* 0x000fe20000004100 */
[-C--:B------:R-:W-:Y:S01]  /*8800*/  F2FP.F16.E4M3.UNPACK_B R5, R158.reuse ;  /* 0x0000009eff05723e */ /* 0x080fe200020006ff */
[----:B------:R-:W-:Y:S01]  /*8810*/  HADD2.F32 R152, -RZ, R6.H1_H1 ;  /* 0x30000006ff987230 */ /* 0x000fe20000004100 */
[----:B------:R-:W-:Y:S01]  /*8820*/  F2FP.F16.E4M3.UNPACK_B R158, R158.H1 ;  /* 0x0000009eff9e723e */ /* 0x000fe200030006ff */
[----:B------:R-:W-:Y:S01]  /*8830*/  HADD2.F32 R146, -RZ, R4.H1_H1 ;  /* 0x30000004ff927230 */ /* 0x000fe20000004100 */
[----:B------:R-:W-:Y:S01]  /*8840*/  F2FP.F16.E4M3.UNPACK_B R4, R151.H1 ;  /* 0x00000097ff04723e */ /* 0x000fe200030006ff */
[----:B------:R-:W-:Y:S01]  /*8850*/  HADD2.F32 R151, -RZ, R6.H0_H0 ;  /* 0x20000006ff977230 */ /* 0x000fe20000004100 */
[-C--:B------:R-:W-:Y:S01]  /*8860*/  F2FP.F16.E4M3.UNPACK_B R6, R159.reuse ;  /* 0x0000009fff06723e */ /* 0x080fe200020006ff */
[--C-:B------:R-:W-:Y:S02]  /*8870*/  HADD2.F32 R155, -RZ, R5.reuse.H0_H0 ;  /* 0x20000005ff9b7230 */ /* 0x100fe40000004100 */
[----:B------:R-:W-:Y:S01]  /*8880*/  FMUL R122, R122, UR37 ;  /* 0x000000257a7a7c20 */ /* 0x000fe20008400000 */
[----:B------:R-:W-:Y:S01]  /*8890*/  HADD2.F32 R156, -RZ, R5.H1_H1 ;  /* 0x30000005ff9c7230 */ /* 0x000fe20000004100 */
[-C--:B------:R-:W-:Y:S01]  /*88a0*/  F2FP.F16.E4M3.UNPACK_B R5, R166.reuse ;  /* 0x000000a6ff05723e */ /* 0x080fe200020006ff */
[----:B------:R-:W-:Y:S01]  /*88b0*/  HADD2.F32 R160, -RZ, R6.H1_H1 ;  /* 0x30000006ffa07230 */ /* 0x000fe20000004100 */
[----:B------:R-:W-:Y:S01]  /*88c0*/  F2FP.F16.E4M3.UNPACK_B R166, R166.H1 ;  /* 0x000000a6ffa6723e */ /* 0x000fe200030006ff */
[----:B------:R-:W-:Y:S01]  /*88d0*/  FFMA R122, R21, UR45, R122 ;  /* 0x0000002d157a7c23 */ /* 0x000fe2000800007a */
[--C-:B------:R-:W-:Y:S02]  /*88e0*/  HADD2.F32 R153, -RZ, R4.reuse.H0_H0 ;  /* 0x20000004ff997230 */ /* 0x100fe40000004100 */
[----:B------:R-:W-:Y:S01]  /*88f0*/  FMUL R123, R123, UR37 ;  /* 0x000000257b7b7c20 */ /* 0x000fe20008400000 */
[--C-:B------:R-:W-:Y:S02]  /*8900*/  HADD2.F32 R163, -RZ, R5.reuse.H0_H0 ;  /* 0x20000005ffa37230 */ /* 0x100fe40000004100 */
[----:B------:R-:W-:Y:S01]  /*8910*/  FMUL R126, R126, UR37 ;  /* 0x000000257e7e7c20 */ /* 0x000fe20008400000 */
[----:B------:R-:W-:Y:S01]  /*8920*/  HADD2.F32 R164, -RZ, R5.H1_H1 ;  /* 0x30000005ffa47230 */ /* 0x000fe20000004100 */
[-C--:B------:R-:W-:Y:S01]  /*8930*/  F2FP.F16.E4M3.UNPACK_B R5, R174.reuse ;  /* 0x000000aeff05723e */ /* 0x080fe200020006ff */
[----:B------:R-:W-:Y:S01]  /*8940*/  FFMA R123, R22, UR45, R123 ;  /* 0x0000002d167b7c23 */ /* 0x000fe2000800007b */
[----:B------:R-:W-:Y:S01]  /*8950*/  F2FP.F16.E4M3.UNPACK_B R174, R174.H1 ;  /* 0x000000aeffae723e */ /* 0x000fe200030006ff */
[----:B------:R-:W-:Y:S01]  /*8960*/  FFMA R124, R23, UR45, R124 ;  /* 0x0000002d177c7c23 */ /* 0x000fe2000800007c */
[----:B------:R-:W-:Y:S01]  /*8970*/  FFMA R125, R136, UR45, R125 ;  /* 0x0000002d887d7c23 */ /* 0x000fe2000800007d */
[--C-:B------:R-:W-:Y:S01]  /*8980*/  HADD2.F32 R171, -RZ, R5.reuse.H0_H0 ;  /* 0x20000005ffab7230 */ /* 0x100fe20000004100 */
[----:B------:R-:W-:Y:S01]  /*8990*/  F2FP.SATFINITE.E4M3.F32.PACK_AB_MERGE_C R122, R123, R122, RZ ;  /* 0x0000007a7b7a723e */ /* 0x000fe200048070ff */
[----:B------:R-:W-:Y:S01]  /*89a0*/  HADD2.F32 R172, -RZ, R5.H1_H1 ;  /* 0x30000005ffac7230 */ /* 0x000fe20000004100 */
[-C--:B------:R-:W-:Y:S01]  /*89b0*/  F2FP.F16.E4M3.UNPACK_B R5, R182.reuse ;  /* 0x000000b6ff05723e */ /* 0x080fe200020006ff */
[----:B------:R-:W-:Y:S01]  /*89c0*/  FFMA R126, R137, UR45, R126 ;  /* 0x0000002d897e7c23 */ /* 0x000fe2000800007e */
[----:B------:R-:W-:Y:S01]  /*89d0*/  F2FP.F16.E4M3.UNPACK_B R182, R182.H1 ;  /* 0x000000b6ffb6723e */ /* 0x000fe200030006ff */
[----:B------:R-:W-:Y:S01]  /*89e0*/  HADD2.F32 R154, -RZ, R4.H1_H1 ;  /* 0x30000004ff9a7230 */ /* 0x000fe20000004100 */
[----:B------:R-:W-:Y:S01]  /*89f0*/  F2FP.F16.E4M3.UNPACK_B R4, R159.H1 ;  /* 0x0000009fff04723e */ /* 0x000fe200030006ff */
[----:B------:R-:W-:Y:S01]  /*8a00*/  HADD2.F32 R159, -RZ, R6.H0_H0 ;  /* 0x20000006ff9f7230 */ /* 0x000fe20000004100 */
[-C--:B------:R-:W-:Y:S01]  /*8a10*/  F2FP.F16.E4M3.UNPACK_B R6, R167.reuse ;  /* 0x000000a7ff06723e */ /* 0x080fe200020006ff */
[--C-:B------:R-:W-:Y:S01]  /*8a20*/  HADD2.F32 R179, -RZ, R5.reuse.H0_H0 ;  /* 0x20000005ffb37230 */ /* 0x100fe20000004100 */
[----:B------:R-:W-:Y:S01]  /*8a30*/  F2FP.SATFINITE.E4M3.F32.PACK_AB_MERGE_C R120, R121, R120, R122 ;  /* 0x000000787978723e */ /* 0x000fe2000480707a */
[----:B------:R-:W-:Y:S01]  /*8a40*/  HADD2.F32 R180, -RZ, R5.H1_H1 ;  /* 0x30000005ffb47230 */ /* 0x000fe20000004100 */
[-C--:B------:R-:W-:Y:S01]  /*8a50*/  F2FP.F16.E4M3.UNPACK_B R5, R190.reuse ;  /* 0x000000beff05723e */ /* 0x080fe200020006ff */
[----:B------:R-:W-:Y:S01]  /*8a60*/  HADD2.F32 R168, -RZ, R6.H1_H1 ;  /* 0x30000006ffa87230 */ /* 0x000fe20000004100 */
[----:B------:R-:W-:Y:S01]  /*8a70*/  F2FP.F16.E4M3.UNPACK_B R190, R190.H1 ;  /* 0x000000beffbe723e */ /* 0x000fe200030006ff */
[----:B------:R-:W-:Y:S01]  /*8a80*/  FMUL R127, R127, UR37 ;  /* 0x000000257f7f7c20 */ /* 0x000fe20008400000 */
[----:B------:R-:W-:Y:S02]  /*8a90*/  HADD2.F32 R161, -RZ, R4.H0_H0 ;  /* 0x20000004ffa17230 */ /* 0x000fe40000004100 */
[----:B------:R-:W-:Y:S01]  /*8aa0*/  FMUL R114, R114, UR37 ;  /* 0x0000002572727c20 */ /* 0x000fe20008400000 */
[--C-:B------:R-:W-:Y:S02]  /*8ab0*/  HADD2.F32 R187, -RZ, R5.reuse.H0_H0 ;  /* 0x20000005ffbb7230 */ /* 0x100fe40000004100 */
        /* <DEDUP_REMOVED lines=8> */
[----:B------:R-:W-:Y:S01]  /*8b40*/  F2FP.SATFINITE.E4M3.F32.PACK_AB_MERGE_C R121, R127, R126, RZ ;  /* 0x0000007e7f79723e */ /* 0x000fe200048070ff */
[----:B------:R-:W-:Y:S01]  /*8b50*/  FMUL R115, R115, UR37 ;  /* 0x0000002573737c20 */ /* 0x000fe20008400000 */
[----:B------:R-:W-:Y:S01]  /*8b60*/  FFMA R114, R141, UR45, R114 ;  /* 0x0000002d8d727c23 */ /* 0x000fe20008000072 */
[----:B------:R-:W-:Y:S01]  /*8b70*/  FMUL R118, R118, UR37 ;  /* 0x0000002576767c20 */ /* 0x000fe20008400000 */
[----:B------:R-:W-:Y:S01]  /*8b80*/  F2FP.SATFINITE.E4M3.F32.PACK_AB_MERGE_C R121, R125, R124, R121 ;  /* 0x0000007c7d79723e */ /* 0x000fe20004807079 */
[----:B------:R-:W-:Y:S01]  /*8b90*/  FFMA R115, R142, UR45, R115 ;  /* 0x0000002d8e737c23 */ /* 0x000fe20008000073 */
[----:B------:R-:W-:Y:S01]  /*8ba0*/  FMUL R119, R119, UR37 ;  /* 0x0000002577777c20 */ /* 0x000fe20008400000 */
[----:B------:R-:W-:Y:S01]  /*8bb0*/  FFMA R116, R143, UR45, R116 ;  /* 0x0000002d8f747c23 */ /* 0x000fe20008000074 */
[----:B------:R-:W-:Y:S01]  /*8bc0*/  FFMA R117, R144, UR45, R117 ;  /* 0x0000002d90757c23 */ /* 0x000fe20008000075 */
[--C-:B------:R-:W-:Y:S01]  /*8bd0*/  HADD2.F32 R195, -RZ, R5.reuse.H0_H0 ;  /* 0x20000005ffc37230 */ /* 0x100fe20000004100 */
[----:B------:R-:W-:Y:S01]  /*8be0*/  F2FP.SATFINITE.E4M3.F32.PACK_AB_MERGE_C R114, R115, R114, RZ ;  /* 0x000000727372723e */ /* 0x000fe200048070ff */
[--C-:B------:R-:W-:Y:S02]  /*8bf0*/  HADD2.F32 R149, -RZ, R150.reuse.H0_H0 ;  /* 0x20000096ff957230 */ /* 0x100fe40000004100 */
[----:B------:R-:W-:Y:S01]  /*8c00*/  FFMA R118, R145, UR45, R118 ;  /* 0x0000002d91767c23 */ /* 0x000fe20008000076 */
[----:B------:R-:W-:Y:S01]  /*8c10*/  FMUL R106, R106, UR37 ;  /* 0x000000256a6a7c20 */ /* 0x000fe20008400000 */
[----:B------:R-:W-:Y:S01]  /*8c20*/  F2FP.SATFINITE.E4M3.F32.PACK_AB_MERGE_C R112, R113, R112, R114 ;  /* 0x000000707170723e */ /* 0x000fe20004807072 */
[----:B------:R-:W-:Y:S02]  /*8c30*/  HADD2.F32 R150, -RZ, R150.H1_H1 ;  /* 0x30000096ff967230 */ /* 0x000fe40000004100 */
[----:B------:R-:W-:Y:S01]  /*8c40*/  FFMA R119, R146, UR45, R119 ;  /* 0x0000002d92777c23 */ /* 0x000fe20008000077 */
[----:B------:R-:W-:Y:S01]  /*8c50*/  FMUL R107, R107, UR37 ;  /* 0x000000256b6b7c20 */ /* 0x000fe20008400000 */
[----:B------:R-:W-:Y:S01]  /*8c60*/  FFMA R104, R147, UR45, R104 ;  /* 0x0000002d93687c23 */ /* 0x000fe20008000068 */
[----:B------:R-:W-:Y:S01]  /*8c70*/  FFMA R105, R148, UR45, R105 ;  /* 0x0000002d94697c23 */ /* 0x000fe20008000069 */
[----:B------:R-:W-:Y:S01]  /*8c80*/  HADD2.F32 R196, -RZ, R5.H1_H1 ;  /* 0x30000005ffc47230 */ /* 0x000fe20000004100 */
[-C--:B------:R-:W-:Y:S01]  /*8c90*/  F2FP.F16.E4M3.UNPACK_B R5, R206.reuse ;  /* 0x000000ceff05723e */ /* 0x080fe200020006ff */
[----:B------:R-:W-:Y:S01]  /*8ca0*/  FFMA R106, R149, UR45, R106 ;  /* 0x0000002d956a7c23 */ /* 0x000fe2000800006a */
[----:B------:R-:W-:Y:S01]  /*8cb0*/  F2FP.F16.E4M3.UNPACK_B R206, R206.H1 ;  /* 0x000000ceffce723e */ /* 0x000fe200030006ff */
[----:B------:R-:W-:Y:S01]  /*8cc0*/  FMUL R110, R110, UR37 ;  /* 0x000000256e6e7c20 */ /* 0x000fe20008400000 */
[----:B------:R-:W-:Y:S01]  /*8cd0*/  F2FP.SATFINITE.E4M3.F32.PACK_AB_MERGE_C R118, R119, R118, RZ ;  /* 0x000000767776723e */ /* 0x000fe200048070ff */
[----:B------:R-:W-:Y:S01]  /*8ce0*/  FFMA R107, R150, UR45, R107 ;  /* 0x0000002d966b7c23 */ /* 0x000fe2000800006b */
[----:B------:R-:W-:Y:S01]  /*8cf0*/  FMUL R111, R111, UR37 ;  /* 0x000000256f6f7c20 */ /* 0x000fe20008400000 */
[----:B------:R-:W-:Y:S01]  /*8d00*/  FFMA R108, R151, UR45, R108 ;  /* 0x0000002d976c7c23 */ /* 0x000fe2000800006c */
[----:B------:R-:W-:Y:S01]  /*8d10*/  F2FP.SATFINITE.E4M3.F32.PACK_AB_MERGE_C R113, R117, R116, R118 ;  /* 0x000000747571723e */ /* 0x000fe20004807076 */
[----:B------:R-:W-:Y:S01]  /*8d20*/  HADD2.F32 R162, -RZ, R4.H1_H1 ;  /* 0x30000004ffa27230 */ /* 0x000fe20000004100 */
[----:B------:R-:W-:Y:S01]  /*8d30*/  F2FP.F16.E4M3.UNPACK_B R4, R167.H1 ;  /* 0x000000a7ff04723e */ /* 0x000fe200030006ff */
[----:B------:R-:W-:Y:S01]  /*8d40*/  FFMA R109, R152, UR45, R109 ;  /* 0x0000002d986d7c23 */ /* 0x000fe2000800006d */
        /* <DEDUP_REMOVED lines=10> */
[----:B------:R-:W-:Y:S01]  /*8df0*/  HADD2.F32 R167, -RZ, R6.H0_H0 ;  /* 0x20000006ffa77230 */ /* 0x000fe20000004100 */
[-C--:B------:R-:W-:Y:S01]  /*8e00*/  F2FP.F16.E4M3.UNPACK_B R6, R175.reuse ;  /* 0x000000afff06723e */ /* 0x080fe200020006ff */
[----:B------:R-:W-:Y:S01]  /*8e10*/  FFMA R98, R157, UR45, R98 ;  /* 0x0000002d9d627c23 */ /* 0x000fe20008000062 */
[----:B------:R-:W-:Y:S01]  /*8e20*/  F2FP.SATFINITE.E4M3.F32.PACK_AB_MERGE_C R110, R111, R110, RZ ;  /* 0x0000006e6f6e723e */ /* 0x000fe200048070ff */
[--C-:B------:R-:W-:Y:S02]  /*8e30*/  HADD2.F32 R169, -RZ, R4.reuse.H0_H0 ;  /* 0x20000004ffa97230 */ /* 0x100fe40000004100 */
[----:B------:R-:W-:Y:S01]  /*8e40*/  FMUL R102, R102, UR37 ;  /* 0x0000002566667c20 */ /* 0x000fe20008400000 */
[----:B------:R-:W-:Y:S01]  /*8e50*/  HADD2.F32 R170, -RZ, R4.H1_H1 ;  /* 0x30000004ffaa7230 */ /* 0x000fe20000004100 */
[----:B------:R-:W-:Y:S01]  /*8e60*/  F2FP.F16.E4M3.UNPACK_B R4, R175.H1 ;  /* 0x000000afff04723e */ /* 0x000fe200030006ff */
[----:B------:R-:W-:Y:S01]  /*8e70*/  FFMA R99, R158, UR45, R99 ;  /* 0x0000002d9e637c23 */ /* 0x000fe20008000063 */
[----:B------:R-:W-:Y:S01]  /*8e80*/  F2FP.SATFINITE.E4M3.F32.PACK_AB_MERGE_C R105, R109, R108, R110 ;  /* 0x0000006c6d69723e */ /* 0x000fe2000480706e */
[----:B------:R-:W-:Y:S01]  /*8e90*/  FMUL R103, R103, UR37 ;  /* 0x0000002567677c20 */ /* 0x000fe20008400000 */
[----:B------:R-:W-:Y:S01]  /*8ea0*/  FFMA R100, R159, UR45, R100 ;  /* 0x0000002d9f647c23 */ /* 0x000fe20008000064 */
        /* <DEDUP_REMOVED lines=10> */
[--C-:B------:R-:W-:Y:S02]  /*8f50*/  HADD2.F32 R175, -RZ, R6.reuse.H0_H0 ;  /* 0x20000006ffaf7230 */ /* 0x100fe40000004100 */
[----:B------:R-:W-:Y:S01]  /*8f60*/  FFMA R89, R164, UR45, R89 ;  /* 0x0000002da4597c23 */ /* 0x000fe20008000059 */
[----:B------:R-:W-:Y:S01]  /*8f70*/  F2FP.SATFINITE.E4M3.F32.PACK_AB_MERGE_C R102, R103, R102, RZ ;  /* 0x000000666766723e */ /* 0x000fe200048070ff */
[----:B------:R-:W-:Y:S01]  /*8f80*/  HADD2.F32 R176, -RZ, R6.H1_H1 ;  /* 0x30000006ffb07230 */ /* 0x000fe20000004100 */
[-C--:B------:R-:W-:Y:S01]  /*8f90*/  F2FP.F16.E4M3.UNPACK_B R6, R183.reuse ;  /* 0x000000b7ff06723e */ /* 0x080fe200020006ff */
[--C-:B------:R-:W-:Y:S01]  /*8fa0*/  HADD2.F32 R177, -RZ, R4.reuse.H0_H0 ;  /* 0x20000004ffb17230 */ /* 0x100fe20000004100 */
[----:B------:R-:W-:Y:S01]  /*8fb0*/  F2FP.SATFINITE.E4M3.F32.PACK_AB_MERGE_C R97, R101, R100, R102 ;  /* 0x000000646561723e */ /* 0x000fe20004807066 */
[----:B------:R-:W-:Y:S01]  /*8fc0*/  HADD2.F32 R178, -RZ, R4.H1_H1 ;  /* 0x30000004ffb27230 */ /* 0x000fe20000004100 */
[----:B------:R-:W-:Y:S01]  /*8fd0*/  F2FP.F16.E4M3.UNPACK_B R4, R183.H1 ;  /* 0x000000b7ff04723e */ /* 0x000fe200030006ff */
[----:B------:R-:W-:Y:S01]  /*8fe0*/  FFMA R90, R165, UR45, R90 ;  /* 0x0000002da55a7c23 */ /* 0x000fe2000800005a */
[----:B------:R-:W-:Y:S01]  /*8ff0*/  FMUL R94, R94, UR37 ;  /* 0x000000255e5e7c20 */ /* 0x000fe20008400000 */
[----:B------:R-:W-:Y:S01]  /*9000*/  FFMA R91, R166, UR45, R91 ;  /* 0x0000002da65b7c23 */ /* 0x000fe2000800005b */
[----:B------:R-:W-:Y:S01]  /*9010*/  FMUL R95, R95, UR37 ;  /* 0x000000255f5f7c20 */ /* 0x000fe20008400000 */
[----:B------:R-:W-:Y:S01]  /*9020*/  FFMA R92, R167, UR45, R92 ;  /* 0x0000002da75c7c23 */ /* 0x000fe2000800005c */
[----:B------:R-:W-:Y:S01]  /*9030*/  FFMA R93, R168, UR45, R93 ;  /* 0x0000002da85d7c23 */ /* 0x000fe2000800005d */
[----:B------:R-:W-:Y:S01]  /*9040*/  HADD2.F32 R173, -RZ, R174.H0_H0 ;  /* 0x200000aeffad7230 */ /* 0x000fe20000004100 */
[----:B------:R-:W-:Y:S01]  /*9050*/  F2FP.SATFINITE.E4M3.F32.PACK_AB_MERGE_C R90, R91, R90, RZ ;  /* 0x0000005a5b5a723e */ /* 0x000fe200048070ff */
[--C-:B------:R-:W-:Y:S02]  /*9060*/  HADD2.F32 R183, -RZ, R6.reuse.H0_H0 ;  /* 0x20000006ffb77230 */ /* 0x100fe40000004100 */
[----:B------:R-:W-:Y:S01]  /*9070*/  FFMA R94, R169, UR45, R94 ;  /* 0x0000002da95e7c23 */ /* 0x000fe2000800005e */
[----:B------:R-:W-:Y:S01]  /*9080*/  HADD2.F32 R184, -RZ, R6.H1_H1 ;  /* 0x30000006ffb87230 */ /* 0x000fe20000004100 */
[-C--:B------:R-:W-:Y:S01]  /*9090*/  F2FP.F16.E4M3.UNPACK_B R6, R191.reuse ;  /* 0x000000bfff06723e */ /* 0x080fe200020006ff */
[--C-:B------:R-:W-:Y:S01]  /*90a0*/  HADD2.F32 R185, -RZ, R4.reuse.H0_H0 ;  /* 0x20000004ffb97230 */ /* 0x100fe20000004100 */
[----:B------:R-:W-:Y:S01]  /*90b0*/  F2FP.SATFINITE.E4M3.F32.PACK_AB_MERGE_C R88, R89, R88, R90 ;  /* 0x000000585958723e */ /* 0x000fe2000480705a */
[----:B------:R-:W-:Y:S01]  /*90c0*/  HADD2.F32 R186, -RZ, R4.H1_H1 ;  /* 0x30000004ffba7230 */ /* 0x000fe20000004100 */
[----:B------:R-:W-:Y:S01]  /*90d0*/  F2FP.F16.E4M3.UNPACK_B R4, R191.H1 ;  /* 0x000000bfff04723e */ /* 0x000fe200030006ff */
[----:B------:R-:W-:Y:S01]  /*90e0*/  FMUL R82, R82, UR37 ;  /* 0x0000002552527c20 */ /* 0x000fe20008400000 */
[----:B------:R-:W-:Y:S02]  /*90f0*/  HADD2.F32 R174, -RZ, R174.H1_H1 ;  /* 0x300000aeffae7230 */ /* 0x000fe40000004100 */
[----:B------:R-:W-:Y:S01]  /*9100*/  FFMA R95, R170, UR45, R95 ;  /* 0x0000002daa5f7c23 */ /* 0x000fe2000800005f */
[----:B------:R-:W-:Y:S01]  /*9110*/  FMUL R83, R83, UR37 ;  /* 0x0000002553537c20 */ /* 0x000fe20008400000 */
[----:B------:R-:W-:Y:S01]  /*9120*/  FFMA R80, R171, UR45, R80 ;  /* 0x0000002dab507c23 */ /* 0x000fe20008000050 */
[----:B------:R-:W-:Y:S01]  /*9130*/  FFMA R81, R172, UR45, R81 ;  /* 0x0000002dac517c23 */ /* 0x000fe20008000051 */
[----:B------:R-:W-:Y:S01]  /*9140*/  FFMA R82, R173, UR45, R82 ;  /* 0x0000002dad527c23 */ /* 0x000fe20008000052 */
[----:B------:R-:W-:Y:S01]  /*9150*/  F2FP.SATFINITE.E4M3.F32.PACK_AB_MERGE_C R94, R95, R94, RZ ;  /* 0x0000005e5f5e723e */ /* 0x000fe200048070ff */
[----:B------:R-:W-:Y:S01]  /*9160*/  FMUL R86, R86, UR37 ;  /* 0x0000002556567c20 */ /* 0x000fe20008400000 */
[----:B------:R-:W-:Y:S01]  /*9170*/  FFMA R83, R174, UR45, R83 ;  /* 0x0000002dae537c23 */ /* 0x000fe20008000053 */
[----:B------:R-:W-:Y:S01]  /*9180*/  FMUL R87, R87, UR37 ;  /* 0x0000002557577c20 */ /* 0x000fe20008400000 */
[----:B------:R-:W-:Y:S01]  /*9190*/  F2FP.SATFINITE.E4M3.F32.PACK_AB_MERGE_C R89, R93, R92, R94 ;  /* 0x0000005c5d59723e */ /* 0x000fe2000480705e */
[----:B------:R-:W-:Y:S01]  /*91a0*/  FFMA R84, R175, UR45, R84 ;  /* 0x0000002daf547c23 */ /* 0x000fe20008000054 */
[--C-:B------:R-:W-:Y:S01]  /*91b0*/  HADD2.F32 R191, -RZ, R6.reuse.H0_H0 ;  /* 0x20000006ffbf7230 */ /* 0x100fe20000004100 */
        /* <DEDUP_REMOVED lines=8> */
[--C-:B------:R-:W-:Y:S02]  /*9240*/  HADD2.F32 R181, -RZ, R182.reuse.H0_H0 ;  /* 0x200000b6ffb57230 */ /* 0x100fe40000004100 */
[----:B------:R-:W-:Y:S01]  /*9250*/  FFMA R86, R177, UR45, R86 ;  /* 0x0000002db1567c23 */ /* 0x000fe20008000056 */
[----:B------:R-:W-:Y:S01]  /*9260*/  FMUL R74, R74, UR37 ;  /* 0x000000254a4a7c20 */ /* 0x000fe20008400000 */
[----:B------:R-:W-:Y:S02]  /*9270*/  HADD2.F32 R182, -RZ, R182.H1_H1 ;  /* 0x300000b6ffb67230 */ /* 0x000fe40000004100 */
[----:B------:R-:W-:Y:S01]  /*9280*/  FFMA R87, R178, UR45, R87 ;  /* 0x0000002db2577c23 */ /* 0x000fe20008000057 */
[----:B------:R-:W-:Y:S01]  /*9290*/  FMUL R75, R75, UR37 ;  /* 0x000000254b4b7c20 */ /* 0x000fe20008400000 */
[----:B------:R-:W-:Y:S01]  /*92a0*/  FFMA R72, R179, UR45, R72 ;  /* 0x0000002db3487c23 */ /* 0x000fe20008000048 */
[----:B------:R-:W-:Y:S01]  /*92b0*/  FFMA R73, R180, UR45, R73 ;  /* 0x0000002db4497c23 */ /* 0x000fe20008000049 */
[--C-:B------:R-:W-:Y:S01]  /*92c0*/  HADD2.F32 R199, -RZ, R6.reuse.H0_H0 ;  /* 0x20000006ffc77230 */ /* 0x100fe20000004100 */
[----:B------:R-:W-:Y:S01]  /*92d0*/  F2FP.SATFINITE.E4M3.F32.PACK_AB_MERGE_C R86, R87, R86, RZ ;  /* 0x000000565756723e */ /* 0x000fe200048070ff */
[----:B------:R-:W-:Y:S02]  /*92e0*/  HADD2.F32 R200, -RZ, R6.H1_H1 ;  /* 0x30000006ffc87230 */ /* 0x000fe40000004100 */
[----:B------:R-:W-:Y:S01]  /*92f0*/  FFMA R74, R181, UR45, R74 ;  /* 0x0000002db54a7c23 */ /* 0x000fe2000800004a */
[--C-:B------:R-:W-:Y:S02]  /*9300*/  HADD2.F32 R203, -RZ, R5.reuse.H0_H0 ;  /* 0x20000005ffcb7230 */ /* 0x100fe40000004100 */
[----:B------:R-:W-:Y:S01]  /*9310*/  FMUL R78, R78, UR37 ;  /* 0x000000254e4e7c20 */ /* 0x000fe20008400000 */
[----:B------:R-:W-:Y:S02]  /*9320*/  HADD2.F32 R204, -RZ, R5.H1_H1 ;  /* 0x30000005ffcc7230 */ /* 0x000fe40000004100 */
[----:B------:R-:W-:Y:S01]  /*9330*/  FFMA R75, R182, UR45, R75 ;  /* 0x0000002db64b7c23 */ /* 0x000fe2000800004b */
[--C-:B------:R-:W-:Y:S01]  /*9340*/  HADD2.F32 R201, -RZ, R4.reuse.H0_H0 ;  /* 0x20000004ffc97230 */ /* 0x100fe20000004100 */
[-C--:B------:R-:W-:Y:S01]  /*9350*/  F2FP.F16.E4M3.UNPACK_B R6, R207.reuse ;  /* 0x000000cfff06723e */ /* 0x080fe200020006ff */
[----:B------:R-:W-:Y:S01]  /*9360*/  HADD2.F32 R202, -RZ, R4.H1_H1 ;  /* 0x30000004ffca7230 */ /* 0x000fe20000004100 */
[----:B------:R-:W-:Y:S01]  /*9370*/  F2FP.F16.E4M3.UNPACK_B R4, R207.H1 ;  /* 0x000000cfff04723e */ /* 0x000fe200030006ff */
[----:B------:R-:W-:Y:S01]  /*9380*/  FMUL R79, R79, UR37 ;  /* 0x000000254f4f7c20 */ /* 0x000fe20008400000 */
[----:B------:R-:W-:Y:S01]  /*9390*/  F2FP.F16.E4M3.UNPACK_B R5, R214 ;  /* 0x000000d6ff05723e */ /* 0x000fe200020006ff */
[----:B------:R-:W-:Y:S01]  /*93a0*/  FFMA R76, R183, UR45, R76 ;  /* 0x0000002db74c7c23 */ /* 0x000fe2000800004c */
        /* <DEDUP_REMOVED lines=8> */
[--C-:B------:R-:W-:Y:S02]  /*9430*/  HADD2.F32 R207, -RZ, R6.reuse.H0_H0 ;  /* 0x20000006ffcf7230 */ /* 0x100fe40000004100 */
[----:B------:R-:W-:Y:S01]  /*9440*/  FFMA R65, R188, UR45, R65 ;  /* 0x0000002dbc417c23 */ /* 0x000fe20008000041 */
[----:B------:R-:W-:Y:S01]  /*9450*/  HADD2.F32 R208, -RZ, R6.H1_H1 ;  /* 0x30000006ffd07230 */ /* 0x000fe20000004100 */
[-C--:B------:R-:W-:Y:S01]  /*9460*/  F2FP.F16.E4M3.UNPACK_B R6, R215.reuse ;  /* 0x000000d7ff06723e */ /* 0x080fe200020006ff */
[--C-:B------:R-:W-:Y:S02]  /*9470*/  HADD2.F32 R211, -RZ, R5.reuse.H0_H0 ;  /* 0x20000005ffd37230 */ /* 0x100fe40000004100 */
[----:B------:R-:W-:Y:S01]  /*9480*/  FFMA R66, R189, UR45, R66 ;  /* 0x0000002dbd427c23 */ /* 0x000fe20008000042 */
[----:B------:R-:W-:Y:S01]  /*9490*/  HADD2.F32 R212, -RZ, R5.H1_H1 ;  /* 0x30000005ffd47230 */ /* 0x000fe20000004100 */
[----:B------:R-:W-:Y:S01]  /*94a0*/  F2FP.F16.E4M3.UNPACK_B R5, R222 ;  /* 0x000000deff05723e */ /* 0x000fe200020006ff */
[--C-:B------:R-:W-:Y:S02]  /*94b0*/  HADD2.F32 R209, -RZ, R4.reuse.H0_H0 ;  /* 0x20000004ffd17230 */ /* 0x100fe40000004100 */
[----:B------:R-:W-:Y:S01]  /*94c0*/  FMUL R70, R70, UR37 ;  /* 0x0000002546467c20 */ /* 0x000fe20008400000 */
[----:B------:R-:W-:Y:S01]  /*94d0*/  HADD2.F32 R210, -RZ, R4.H1_H1 ;  /* 0x30000004ffd27230 */ /* 0x000fe20000004100 */
[----:B------:R-:W-:Y:S01]  /*94e0*/  F2FP.F16.E4M3.UNPACK_B R4, R215.H1 ;  /* 0x000000d7ff04723e */ /* 0x000fe200030006ff */
[----:B------:R-:W-:Y:S01]  /*94f0*/  FFMA R67, R190, UR45, R67 ;  /* 0x0000002dbe437c23 */ /* 0x000fe20008000043 */
[----:B------:R-:W-:Y:S01]  /*9500*/  FMUL R71, R71, UR37 ;  /* 0x0000002547477c20 */ /* 0x000fe20008400000 */
[----:B------:R-:W-:Y:S01]  /*9510*/  FFMA R68, R191, UR45, R68 ;  /* 0x0000002dbf447c23 */ /* 0x000fe20008000044 */
[----:B------:R-:W-:Y:S01]  /*9520*/  FFMA R69, R192, UR45, R69 ;  /* 0x0000002dc0457c23 */ /* 0x000fe20008000045 */
[----:B------:R-:W-:Y:S02]  /*9530*/  HADD2.F32 R197, -RZ, R198.H0_H0 ;  /* 0x200000c6ffc57230 */ /* 0x000fe40000004100 */
[----:B------:R-:W-:Y:S01]  /*9540*/  FFMA R70, R193, UR45, R70 ;  /* 0x0000002dc1467c23 */ /* 0x000fe20008000046 */
[--C-:B------:R-:W-:Y:S02]  /*9550*/  HADD2.F32 R215, -RZ, R6.reuse.H0_H0 ;  /* 0x20000006ffd77230 */ /* 0x100fe40000004100 */
[----:B------:R-:W-:Y:S01]  /*9560*/  FMUL R58, R58, UR37 ;  /* 0x000000253a3a7c20 */ /* 0x000fe20008400000 */
[----:B------:R-:W-:Y:S01]  /*9570*/  HADD2.F32 R216, -RZ, R6.H1_H1 ;  /* 0x30000006ffd87230 */ /* 0x000fe20000004100 */
[-C--:B------:R-:W-:Y:S01]  /*9580*/  F2FP.F16.E4M3.UNPACK_B R6, R223.reuse ;  /* 0x000000dfff06723e */ /* 0x080fe200020006ff */
[--C-:B------:R-:W-:Y:S02]  /*9590*/  HADD2.F32 R217, -RZ, R4.reuse.H0_H0 ;  /* 0x20000004ffd97230 */ /* 0x100fe40000004100 */
[----:B------:R-:W-:Y:S01]  /*95a0*/  FFMA R71, R194, UR45, R71 ;  /* 0x0000002dc2477c23 */ /* 0x000fe20008000047 */
[----:B------:R-:W-:Y:S01]  /*95b0*/  HADD2.F32 R218, -RZ, R4.H1_H1 ;  /* 0x30000004ffda7230 */ /* 0x000fe20000004100 */
[----:B------:R-:W-:Y:S01]  /*95c0*/  F2FP.F16.E4M3.UNPACK_B R4, R223.H1 ;  /* 0x000000dfff04723e */ /* 0x000fe200030006ff */
[--C-:B------:R-:W-:Y:S02]  /*95d0*/  HADD2.F32 R219, -RZ, R5.reuse.H0_H0 ;  /* 0x20000005ffdb7230 */ /* 0x100fe40000004100 */
[----:B------:R-:W-:Y:S01]  /*95e0*/  FMUL R59, R59, UR37 ;  /* 0x000000253b3b7c20 */ /* 0x000fe20008400000 */
[----:B------:R-:W-:Y:S01]  /*95f0*/  HADD2.F32 R220, -RZ, R5.H1_H1 ;  /* 0x30000005ffdc7230 */ /* 0x000fe20000004100 */
[----:B------:R-:W-:Y:S01]  /*9600*/  F2FP.F16.E4M3.UNPACK_B R5, R230 ;  /* 0x000000e6ff05723e */ /* 0x000fe200020006ff */
[----:B------:R-:W-:Y:S02]  /*9610*/  HADD2.F32 R198, -RZ, R198.H1_H1 ;  /* 0x300000c6ffc67230 */ /* 0x000fe40000004100 */
[----:B------:R-:W-:Y:S01]  /*9620*/  FFMA R56, R195, UR45, R56 ;  /* 0x0000002dc3387c23 */ /* 0x000fe20008000038 */
[----:B------:R-:W-:Y:S01]  /*9630*/  FFMA R57, R196, UR45, R57 ;  /* 0x0000002dc4397c23 */ /* 0x000fe20008000039 */
[----:B------:R-:W-:Y:S01]  /*9640*/  FFMA R58, R197, UR45, R58 ;  /* 0x0000002dc53a7c23 */ /* 0x000fe2000800003a */
[----:B------:R-:W-:Y:S01]  /*9650*/  FMUL R62, R62, UR37 ;  /* 0x000000253e3e7c20 */ /* 0x000fe20008400000 */
[----:B------:R-:W-:Y:S01]  /*9660*/  FFMA R59, R198, UR45, R59 ;  /* 0x0000002dc63b7c23 */ /* 0x000fe2000800003b */
[----:B------:R-:W-:Y:S01]  /*9670*/  FMUL R63, R63, UR37 ;  /* 0x000000253f3f7c20 */ /* 0x000fe20008400000 */
[--C-:B------:R-:W-:Y:S02]  /*9680*/  HADD2.F32 R223, -RZ, R6.reuse.H0_H0 ;  /* 0x20000006ffdf7230 */ /* 0x100fe40000004100 */
[----:B------:R-:W-:Y:S01]  /*9690*/  FFMA R60, R199, UR45, R60 ;  /* 0x0000002dc73c7c23 */ /* 0x000fe2000800003c */
[----:B------:R-:W-:Y:S01]  /*96a0*/  HADD2.F32 R224, -RZ, R6.H1_H1 ;  /* 0x30000006ffe07230 */ /* 0x000fe20000004100 */
[-C--:B------:R-:W-:Y:S01]  /*96b0*/  F2FP.F16.E4M3.UNPACK_B R6, R231.reuse ;  /* 0x000000e7ff06723e */ /* 0x080fe200020006ff */
[--C-:B------:R-:W-:Y:S02]  /*96c0*/  HADD2.F32 R225, -RZ, R4.reuse.H0_H0 ;  /* 0x20000004ffe17230 */ /* 0x100fe40000004100 */
[----:B------:R-:W-:Y:S01]  /*96d0*/  FFMA R61, R200, UR45, R61 ;  /* 0x0000002dc83d7c23 */ /* 0x000fe2000800003d */
[----:B------:R-:W-:Y:S01]  /*96e0*/  HADD2.F32 R226, -RZ, R4.H1_H1 ;  /* 0x30000004ffe27230 */ /* 0x000fe20000004100 */
[----:B------:R-:W-:Y:S01]  /*96f0*/  F2FP.F16.E4M3.UNPACK_B R4, R231.H1 ;  /* 0x000000e7ff04723e */ /* 0x000fe200030006ff */
[--C-:B------:R-:W-:Y:S02]  /*9700*/  HADD2.F32 R227, -RZ, R5.reuse.H0_H0 ;  /* 0x20000005ffe37230 */ /* 0x100fe40000004100 */
[----:B------:R-:W-:Y:S01]  /*9710*/  FFMA R62, R201, UR45, R62 ;  /* 0x0000002dc93e7c23 */ /* 0x000fe2000800003e */
[----:B------:R-:W-:Y:S01]  /*9720*/  HADD2.F32 R228, -RZ, R5.H1_H1 ;  /* 0x30000005ffe47230 */ /* 0x000fe20000004100 */
[----:B------:R-:W-:Y:S01]  /*9730*/  F2FP.F16.E4M3.UNPACK_B R5, R240 ;  /* 0x000000f0ff05723e */ /* 0x000fe200020006ff */
[--C-:B------:R-:W-:Y:S02]  /*9740*/  HADD2.F32 R205, -RZ, R206.reuse.H0_H0 ;  /* 0x200000ceffcd7230 */ /* 0x100fe40000004100 */
[----:B------:R-:W-:Y:S01]  /*9750*/  FMUL R50, R50, UR37 ;  /* 0x0000002532327c20 */ /* 0x000fe20008400000 */
[----:B------:R-:W-:Y:S02]  /*9760*/  HADD2.F32 R206, -RZ, R206.H1_H1 ;  /* 0x300000ceffce7230 */ /* 0x000fe40000004100 */
[----:B------:R-:W-:Y:S01]  /*9770*/  FFMA R63, R202, UR45, R63 ;  /* 0x0000002dca3f7c23 */ /* 0x000fe2000800003f */
[----:B------:R-:W-:Y:S01]  /*9780*/  FMUL R51, R51, UR37 ;  /* 0x0000002533337c20 */ /* 0x000fe20008400000 */
[--C-:B------:R-:W-:Y:S01]  /*9790*/  HADD2.F32 R231, -RZ, R6.reuse.H0_H0 ;  /* 0x20000006ffe77230 */ /* 0x100fe20000004100 */
[----:B------:R-:W-:Y:S01]  /*97a0*/  F2FP.SATFINITE.E4M3.F32.PACK_AB_MERGE_C R81, R85, R84, R86 ;  /* 0x000000545551723e */ /* 0x000fe20004807056 */
[----:B------:R-:W-:Y:S02]  /*97b0*/  HADD2.F32 R232, -RZ, R6.H1_H1 ;  /* 0x30000006ffe87230 */ /* 0x000fe40000004100 */
[----:B------:R-:W-:Y:S01]  /*97c0*/  FFMA R48, R203, UR45, R48 ;  /* 0x0000002dcb307c23 */ /* 0x000fe20008000030 */
[--C-:B------:R-:W-:Y:S02]  /*97d0*/  HADD2.F32 R233, -RZ, R4.reuse.H0_H0 ;  /* 0x20000004ffe97230 */ /* 0x100fe40000004100 */
[----:B------:R-:W-:Y:S01]  /*97e0*/  FFMA R49, R204, UR45, R49 ;  /* 0x0000002dcc317c23 */ /* 0x000fe20008000031 */
[----:B------:R-:W-:Y:S01]  /*97f0*/  HADD2.F32 R234, -RZ, R4.H1_H1 ;  /* 0x30000004ffea7230 */ /* 0x000fe20000004100 */
[----:B------:R-:W-:Y:S01]  /*9800*/  F2FP.SATFINITE.E4M3.F32.PACK_AB_MERGE_C R74, R75, R74, RZ ;  /* 0x0000004a4b4a723e */ /* 0x000fe200048070ff */
[--C-:B------:R-:W-:Y:S01]  /*9810*/  HADD2.F32 R235, -RZ, R5.reuse.H0_H0 ;  /* 0x20000005ffeb7230 */ /* 0x100fe20000004100 */
[----:B------:R-:W-:Y:S01]  /*9820*/  F2FP.SATFINITE.E4M3.F32.PACK_AB_MERGE_C R66, R67, R66, RZ ;  /* 0x000000424342723e */ /* 0x000fe200048070ff */
[----:B------:R-:W-:Y:S01]  /*9830*/  HADD2.F32 R236, -RZ, R5.H1_H1 ;  /* 0x30000005ffec7230 */ /* 0x000fe20000004100 */
[----:B------:R-:W-:Y:S01]  /*9840*/  F2FP.SATFINITE.E4M3.F32.PACK_AB_MERGE_C R72, R73, R72, R74 ;  /* 0x000000484948723e */ /* 0x000fe2000480704a */
[----:B------:R-:W-:Y:S01]  /*9850*/  LDTM.16dp32bit_t0_t15.x8 R4, tmem[UR4+0xe0] ;  /* 0x0000e004000479ee */ /* 0x000fe20008980000 */
[----:B------:R-:W2:Y:S01]  /*9860*/  LDTM.16dp32bit_t16_t31.x8 R4, tmem[UR4+0xe8] ;  /* 0x0000e804000479ee */ /* 0x000ea200089a0000 */
[----:B------:R-:W-:Y:S01]  /*9870*/  F2FP.F16.E4M3.UNPACK_B R240, R240.H1 ;  /* 0x000000f0fff0723e */ /* 0x000fe200030006ff */
[----:B------:R-:W-:Y:S01]  /*9880*/  NOP ;  /* 0x0000000000007918 */ /* 0x000fe20000000000 */
[----:B------:R-:W-:Y:S01]  /*9890*/  F2FP.F16.E4M3.UNPACK_B R214, R214.H1 ;  /* 0x000000d6ffd6723e */ /* 0x000fe200030006ff */
[----:B------:R-:W-:Y:S01]  /*98a0*/  UIADD3 UR4, UPT, UPT, UR47, 0x100, URZ ;  /* 0x000001002f047890 */ /* 0x000fe2000fffe0ff */
[----:B------:R-:W-:Y:S01]  /*98b0*/  F2FP.SATFINITE.E4M3.F32.PACK_AB_MERGE_C R64, R65, R64, R66 ;  /* 0x000000404140723e */ /* 0x000fe20004807042 */
[----:B------:R-:W-:Y:S01]  /*98c0*/  FFMA R50, R205, UR45, R50 ;  /* 0x0000002dcd327c23 */ /* 0x000fe20008000032 */
[----:B------:R-:W-:Y:S01]  /*98d0*/  F2FP.SATFINITE.E4M3.F32.PACK_AB_MERGE_C R58, R59, R58, RZ ;  /* 0x0000003a3b3a723e */ /* 0x000fe200048070ff */
[----:B------:R-:W-:Y:S01]  /*98e0*/  FFMA R51, R206, UR45, R51 ;  /* 0x0000002dce337c23 */ /* 0x000fe20008000033 */
[----:B------:R-:W-:Y:S01]  /*98f0*/  FFMA R52, R207, UR45, R52 ;  /* 0x0000002dcf347c23 */ /* 0x000fe20008000034 */
[----:B------:R-:W-:Y:S01]  /*9900*/  FFMA R53, R208, UR45, R53 ;  /* 0x0000002dd0357c23 */ /* 0x000fe20008000035 */
[----:B------:R-:W-:Y:S01]  /*9910*/  F2FP.SATFINITE.E4M3.F32.PACK_AB_MERGE_C R56, R57, R56, R58 ;  /* 0x000000383938723e */ /* 0x000fe2000480703a */
[----:B------:R-:W-:Y:S01]  /*9920*/  FMUL R54, R54, UR37 ;  /* 0x0000002536367c20 */ /* 0x000fe20008400000 */
[----:B------:R-:W-:Y:S01]  /*9930*/  F2FP.SATFINITE.E4M3.F32.PACK_AB_MERGE_C R50, R51, R50, RZ ;  /* 0x000000323332723e */ /* 0x000fe200048070ff */
[----:B------:R-:W-:Y:S01]  /*9940*/  FMUL R55, R55, UR37 ;  /* 0x0000002537377c20 */ /* 0x000fe20008400000 */
[----:B------:R-:W-:Y:S01]  /*9950*/  F2FP.SATFINITE.E4M3.F32.PACK_AB_MERGE_C R73, R79, R78, RZ ;  /* 0x0000004e4f49723e */ /* 0x000fe200048070ff */
[----:B------:R-:W-:Y:S01]  /*9960*/  FFMA R54, R209, UR45, R54 ;  /* 0x0000002dd1367c23 */ /* 0x000fe20008000036 */
[----:B------:R-:W-:Y:S01]  /*9970*/  F2FP.SATFINITE.E4M3.F32.PACK_AB_MERGE_C R48, R49, R48, R50 ;  /* 0x000000303130723e */ /* 0x000fe20004807032 */
[----:B------:R-:W-:Y:S01]  /*9980*/  FFMA R55, R210, UR45, R55 ;  /* 0x0000002dd2377c23 */ /* 0x000fe20008000037 */
[----:B------:R-:W-:Y:S01]  /*9990*/  F2FP.SATFINITE.E4M3.F32.PACK_AB_MERGE_C R73, R77, R76, R73 ;  /* 0x0000004c4d49723e */ /* 0x000fe20004807049 */
[----:B------:R-:W-:Y:S01]  /*99a0*/  FFMA R40, R211, UR45, R40 ;  /* 0x0000002dd3287c23 */ /* 0x000fe20008000028 */
[----:B------:R-:W-:Y:S01]  /*99b0*/  FFMA R41, R212, UR45, R41 ;  /* 0x0000002dd4297c23 */ /* 0x000fe20008000029 */
[----:B------:R-:W-:Y:S01]  /*99c0*/  F2FP.SATFINITE.E4M3.F32.PACK_AB_MERGE_C R70, R71, R70, RZ ;  /* 0x000000464746723e */ /* 0x000fe200048070ff */
[----:B------:R-:W-:Y:S01]  /*99d0*/  HADD2.F32 R213, -RZ, R214.H0_H0 ;  /* 0x200000d6ffd57230 */ /* 0x000fe20000004100 */
[----:B-1----:R-:W-:Y:S01]  /*99e0*/  UPRMT UR4, UR5, 0x654, UR4 ;  /* 0x0000065405047896 */ /* 0x002fe20008000004 */
[----:B------:R-:W-:Y:S01]  /*99f0*/  F2FP.SATFINITE.E4M3.F32.PACK_AB_MERGE_C R62, R63, R62, RZ ;  /* 0x0000003e3f3e723e */ /* 0x000fe200048070ff */
[----:B--2---:R-:W-:Y:S01]  /*9a00*/  FMUL R4, R4, UR37 ;  /* 0x0000002504047c20 */ /* 0x004fe20008400000 */
[----:B------:R-:W-:Y:S01]  /*9a10*/  F2FP.SATFINITE.E4M3.F32.PACK_AB_MERGE_C R65, R69, R68, R70 ;  /* 0x000000444541723e */ /* 0x000fe20004807046 */
[----:B------:R-:W-:Y:S01]  /*9a20*/  FMUL R5, R5, UR37 ;  /* 0x0000002505057c20 */ /* 0x000fe20008400000 */
[----:B------:R-:W-:Y:S01]  /*9a30*/  F2FP.SATFINITE.E4M3.F32.PACK_AB_MERGE_C R57, R61, R60, R62 ;  /* 0x0000003c3d39723e */ /* 0x000fe2000480703e */
[----:B------:R-:W-:Y:S01]  /*9a40*/  FMUL R8, R8, UR37 ;  /* 0x0000002508087c20 */ /* 0x000fe20008400000 */
[----:B------:R-:W-:Y:S01]  /*9a50*/  F2FP.SATFINITE.E4M3.F32.PACK_AB_MERGE_C R54, R55, R54, RZ ;  /* 0x000000363736723e */ /* 0x000fe200048070ff */
[----:B------:R-:W-:Y:S01]  /*9a60*/  FMUL R9, R9, UR37 ;  /* 0x0000002509097c20 */ /* 0x000fe20008400000 */
[----:B------:R-:W-:Y:S01]  /*9a70*/  SYNCS.ARRIVE.TRANS64.RED.A1T0 RZ, [UR4], RZ ;  /* 0x000000ffffff79a7 */ /* 0x000fe20008100404 */
[--C-:B------:R-:W-:Y:S01]  /*9a80*/  HADD2.F32 R237, -RZ, R240.reuse.H0_H0 ;  /* 0x200000f0ffed7230 */ /* 0x100fe20000004100 */
[----:B------:R-:W-:Y:S01]  /*9a90*/  F2FP.SATFINITE.E4M3.F32.PACK_AB_MERGE_C R49, R53, R52, R54 ;  /* 0x000000343531723e */ /* 0x000fe20004807036 */
[----:B------:R-:W-:Y:S02]  /*9aa0*/  HADD2.F32 R238, -RZ, R240.H1_H1 ;  /* 0x300000f0ffee7230 */ /* 0x000fe40000004100 */
[----:B------:R-:W-:Y:S01]  /*9ab0*/  FMUL R42, R42, UR37 ;  /* 0x000000252a2a7c20 */ /* 0x000fe20008400000 */
[----:B------:R-:W-:Y:S02]  /*9ac0*/  HADD2.F32 R240, -RZ, R242.H1_H1 ;  /* 0x300000f2fff07230 */ /* 0x000fe40000004100 */
[----:B------:R-:W-:Y:S01]  /*9ad0*/  FMUL R43, R43, UR37 ;  /* 0x000000252b2b7c20 */ /* 0x000fe20008400000 */
[----:B------:R-:W1:Y:S01]  /*9ae0*/  S2R R242, SR_TID.X ;  /* 0x0000000000f27919 */ /* 0x000e620000002100 */
[----:B------:R-:W-:Y:S01]  /*9af0*/  FFMA R42, R213, UR45, R42 ;  /* 0x0000002dd52a7c23 */ /* 0x000fe2000800002a */
[----:B------:R-:W-:Y:S02]  /*9b00*/  HADD2.F32 R214, -RZ, R214.H1_H1 ;  /* 0x300000d6ffd67230 */ /* 0x000fe40000004100 */
[----:B------:R-:W-:Y:S01]  /*9b10*/  FMUL R46, R46, UR37 ;  /* 0x000000252e2e7c20 */ /* 0x000fe20008400000 */
[----:B------:R-:W-:Y:S01]  /*9b20*/  FMUL R47, R47, UR37 ;  /* 0x000000252f2f7c20 */ /* 0x000fe20008400000 */
[----:B------:R-:W-:Y:S01]  /*9b30*/  FMUL R34, R34, UR37 ;  /* 0x0000002522227c20 */ /* 0x000fe20008400000 */
[----:B------:R-:W-:Y:S01]  /*9b40*/  FMUL R35, R35, UR37 ;  /* 0x0000002523237c20 */ /* 0x000fe20008400000 */
[----:B------:R-:W-:Y:S01]  /*9b50*/  FFMA R43, R214, UR45, R43 ;  /* 0x0000002dd62b7c23 */ /* 0x000fe2000800002b */
[----:B------:R-:W-:Y:S01]  /*9b60*/  FFMA R44, R215, UR45, R44 ;  /* 0x0000002dd72c7c23 */ /* 0x000fe2000800002c */
[----:B------:R-:W-:Y:S01]  /*9b70*/  FFMA R45, R216, UR45, R45 ;  /* 0x0000002dd82d7c23 */ /* 0x000fe2000800002d */
[----:B------:R-:W-:Y:S01]  /*9b80*/  FFMA R46, R217, UR45, R46 ;  /* 0x0000002dd92e7c23 */ /* 0x000fe2000800002e */
[----:B------:R-:W-:Y:S01]  /*9b90*/  FFMA R47, R218, UR45, R47 ;  /* 0x0000002dda2f7c23 */ /* 0x000fe2000800002f */
[----:B------:R-:W-:Y:S01]  /*9ba0*/  FFMA R32, R219, UR45, R32 ;  /* 0x0000002ddb207c23 */ /* 0x000fe20008000020 */
[----:B------:R-:W-:Y:S01]  /*9bb0*/  FFMA R33, R220, UR45, R33 ;  /* 0x0000002ddc217c23 */ /* 0x000fe20008000021 */
[----:B------:R-:W-:Y:S01]  /*9bc0*/  F2FP.SATFINITE.E4M3.F32.PACK_AB_MERGE_C R42, R43, R42, RZ ;  /* 0x0000002a2b2a723e */ /* 0x000fe200048070ff */
[----:B------:R-:W-:Y:S01]  /*9bd0*/  FMUL R38, R38, UR37 ;  /* 0x0000002526267c20 */ /* 0x000fe20008400000 */
[----:B------:R-:W-:Y:S01]  /*9be0*/  F2FP.SATFINITE.E4M3.F32.PACK_AB_MERGE_C R46, R47, R46, RZ ;  /* 0x0000002e2f2e723e */ /* 0x000fe200048070ff */
[----:B------:R-:W-:Y:S01]  /*9bf0*/  FMUL R39, R39, UR37 ;  /* 0x0000002527277c20 */ /* 0x000fe20008400000 */
[----:B------:R-:W-:Y:S01]  /*9c00*/  F2FP.SATFINITE.E4M3.F32.PACK_AB_MERGE_C R40, R41, R40, R42 ;  /* 0x000000282928723e */ /* 0x000fe2000480702a */
[----:B------:R-:W-:Y:S01]  /*9c10*/  FMUL R26, R26, UR37 ;  /* 0x000000251a1a7c20 */ /* 0x000fe20008400000 */
[----:B------:R-:W-:Y:S01]  /*9c20*/  F2FP.SATFINITE.E4M3.F32.PACK_AB_MERGE_C R41, R45, R44, R46 ;  /* 0x0000002c2d29723e */ /* 0x000fe2000480702e */
        /* <DEDUP_REMOVED lines=9> */
[----:B------:R-:W-:Y:S01]  /*9cc0*/  F2FP.F16.E4M3.UNPACK_B R222, R222.H1 ;  /* 0x000000deffde723e */ /* 0x000fe200030006ff */
[----:B------:R-:W-:Y:S01]  /*9cd0*/  BSSY.RECONVERGENT B0, `(.L_x_116) ;  /* 0x0000093000007945 */ /* 0x000fe20003800200 */
[C---:B-1----:R-:W-:Y:S02]  /*9ce0*/  SHF.L.U32 R3, R242.reuse, 0x4, RZ ;  /* 0x00000004f2037819 */ /* 0x042fe400000006ff */
[----:B------:R-:W-:Y:S01]  /*9cf0*/  F2FP.F16.E4M3.UNPACK_B R230, R230.H1 ;  /* 0x000000e6ffe6723e */ /* 0x000fe200030006ff */
[--C-:B------:R-:W-:Y:S01]  /*9d00*/  HADD2.F32 R221, -RZ, R222.reuse.H0_H0 ;  /* 0x200000deffdd7230 */ /* 0x100fe20000004100 */
[----:B------:R-:W-:Y:S01]  /*9d10*/  LOP3.LUT R3, R3, 0xf0, RZ, 0xc0, !PT ;  /* 0x000000f003037812 */ /* 0x000fe200078ec0ff */
[----:B------:R-:W-:Y:S01]  /*9d20*/  HADD2.F32 R222, -RZ, R222.H1_H1 ;  /* 0x300000deffde7230 */ /* 0x000fe20000004100 */
[----:B------:R-:W-:Y:S01]  /*9d30*/  LOP3.LUT P0, RZ, R242, 0x60, RZ, 0xc0, !PT ;  /* 0x00000060f2ff7812 */ /* 0x000fe2000780c0ff */
[--C-:B------:R-:W-:Y:S01]  /*9d40*/  HADD2.F32 R229, -RZ, R230.reuse.H0_H0 ;  /* 0x200000e6ffe57230 */ /* 0x100fe20000004100 */
[----:B------:R-:W-:Y:S01]  /*9d50*/  LEA R3, R249, R3, 0x3 ;  /* 0x00000003f9037211 */ /* 0x000fe200078e18ff */
[----:B------:R-:W-:Y:S01]  /*9d60*/  FFMA R34, R221, UR45, R34 ;  /* 0x0000002ddd227c23 */ /* 0x000fe20008000022 */
[----:B------:R-:W-:Y:S01]  /*9d70*/  FFMA R35, R222, UR45, R35 ;  /* 0x0000002dde237c23 */ /* 0x000fe20008000023 */
[----:B------:R-:W-:Y:S01]  /*9d80*/  FFMA R36, R223, UR45, R36 ;  /* 0x0000002ddf247c23 */ /* 0x000fe20008000024 */
[----:B------:R-:W-:Y:S01]  /*9d90*/  FFMA R37, R224, UR45, R37 ;  /* 0x0000002de0257c23 */ /* 0x000fe20008000025 */
[----:B------:R1:W-:Y:S01]  /*9da0*/  STS.64 [R3+UR46+0x3d80], R128 ;  /* 0x003d808003007988 */ /* 0x0003e20008000a2e */
[----:B------:R-:W-:Y:S01]  /*9db0*/  FFMA R38, R225, UR45, R38 ;  /* 0x0000002de1267c23 */ /* 0x000fe20008000026 */
[----:B------:R-:W-:Y:S01]  /*9dc0*/  F2FP.SATFINITE.E4M3.F32.PACK_AB_MERGE_C R34, R35, R34, RZ ;  /* 0x000000222322723e */ /* 0x000fe200048070ff */
[----:B------:R-:W-:Y:S01]  /*9dd0*/  FFMA R39, R226, UR45, R39 ;  /* 0x0000002de2277c23 */ /* 0x000fe20008000027 */
[----:B------:R-:W-:Y:S01]  /*9de0*/  FFMA R24, R227, UR45, R24 ;  /* 0x0000002de3187c23 */ /* 0x000fe20008000018 */
[----:B------:R-:W-:Y:S01]  /*9df0*/  FFMA R25, R228, UR45, R25 ;  /* 0x0000002de4197c23 */ /* 0x000fe20008000019 */
[----:B------:R1:W-:Y:S01]  /*9e00*/  STS.64 [R3+UR46+0x4180], R120 ;  /* 0x0041807803007988 */ /* 0x0003e20008000a2e */
[----:B------:R-:W-:Y:S01]  /*9e10*/  F2FP.SATFINITE.E4M3.F32.PACK_AB_MERGE_C R32, R33, R32, R34 ;  /* 0x000000202120723e */ /* 0x000fe20004807022 */
[----:B------:R-:W-:Y:S01]  /*9e20*/  FFMA R26, R229, UR45, R26 ;  /* 0x0000002de51a7c23 */ /* 0x000fe2000800001a */
[----:B------:R-:W-:Y:S01]  /*9e30*/  F2FP.SATFINITE.E4M3.F32.PACK_AB_MERGE_C R33, R39, R38, RZ ;  /* 0x000000262721723e */ /* 0x000fe200048070ff */
[----:B------:R-:W-:Y:S02]  /*9e40*/  HADD2.F32 R230, -RZ, R230.H1_H1 ;  /* 0x300000e6ffe67230 */ /* 0x000fe40000004100 */
[----:B------:R1:W-:Y:S01]  /*9e50*/  STS.64 [R3+UR46+0x4580], R112 ;  /* 0x0045807003007988 */ /* 0x0003e20008000a2e */
[----:B------:R-:W-:Y:S02]  /*9e60*/  F2FP.SATFINITE.E4M3.F32.PACK_AB_MERGE_C R33, R37, R36, R33 ;  /* 0x000000242521723e */ /* 0x000fe40004807021 */
        /* <DEDUP_REMOVED lines=10> */
[----:B------:R-:W-:Y:S01]  /*9f10*/  FFMA R6, R237, UR45, R6 ;  /* 0x0000002ded067c23 */ /* 0x000fe20008000006 */
[----:B------:R-:W-:Y:S01]  /*9f20*/  F2FP.SATFINITE.E4M3.F32.PACK_AB_MERGE_C R24, R25, R24, R26 ;  /* 0x000000181918723e */ /* 0x000fe2000480701a */
[----:B------:R-:W-:Y:S01]  /*9f30*/  FFMA R7, R238, UR45, R7 ;  /* 0x0000002dee077c23 */ /* 0x000fe20008000007 */
[----:B------:R-:W-:Y:S01]  /*9f40*/  FFMA R8, R239, UR45, R8 ;  /* 0x0000002def087c23 */ /* 0x000fe20008000008 */
[----:B------:R-:W-:Y:S01]  /*9f50*/  FFMA R9, R240, UR45, R9 ;  /* 0x0000002df0097c23 */ /* 0x000fe20008000009 */
[----:B------:R1:W-:Y:S01]  /*9f60*/  STS.64 [R3+UR46+0x5180], R88 ;  /* 0x0051805803007988 */ /* 0x0003e20008000a2e */
[----:B------:R-:W-:Y:S01]  /*9f70*/  FFMA R10, R0, UR45, R10 ;  /* 0x0000002d000a7c23 */ /* 0x000fe2000800000a */
[----:B------:R-:W-:Y:S01]  /*9f80*/  FFMA R11, R2, UR45, R11 ;  /* 0x0000002d020b7c23 */ /* 0x000fe2000800000b */
[----:B------:R-:W-:Y:S02]  /*9f90*/  F2FP.SATFINITE.E4M3.F32.PACK_AB_MERGE_C R6, R7, R6, RZ ;  /* 0x000000060706723e */ /* 0x000fe400048070ff */
[----:B------:R-:W-:Y:S01]  /*9fa0*/  F2FP.SATFINITE.E4M3.F32.PACK_AB_MERGE_C R30, R31, R30, RZ ;  /* 0x0000001e1f1e723e */ /* 0x000fe200048070ff */
[----:B------:R1:W-:Y:S01]  /*9fb0*/  STS.64 [R3+UR46+0x5580], R80 ;  /* 0x0055805003007988 */ /* 0x0003e20008000a2e */
[----:B------:R-:W-:Y:S02]  /*9fc0*/  F2FP.SATFINITE.E4M3.F32.PACK_AB_MERGE_C R10, R11, R10, RZ ;  /* 0x0000000a0b0a723e */ /* 0x000fe400048070ff */
[----:B------:R-:W-:Y:S02]  /*9fd0*/  F2FP.SATFINITE.E4M3.F32.PACK_AB_MERGE_C R4, R5, R4, R6 ;  /* 0x000000040504723e */ /* 0x000fe40004807006 */
[----:B------:R-:W-:Y:S01]  /*9fe0*/  F2FP.SATFINITE.E4M3.F32.PACK_AB_MERGE_C R25, R29, R28, R30 ;  /* 0x0000001c1d19723e */ /* 0x000fe2000480701e */
[----:B------:R1:W-:Y:S01]  /*9ff0*/  STS.64 [R3+UR46+0x5980], R72 ;  /* 0x0059804803007988 */ /* 0x0003e20008000a2e */
[----:B------:R-:W-:Y:S05]  /*a000*/  F2FP.SATFINITE.E4M3.F32.PACK_AB_MERGE_C R5, R9, R8, R10 ;  /* 0x000000080905723e */ /* 0x000fea000480700a */
[----:B------:R1:W-:Y:S06]  /*a010*/  STS.64 [R3+UR46+0x5d80], R64 ;  /* 0x005d804003007988 */ /* 0x0003ec0008000a2e */
[----:B------:R1:W-:Y:S06]  /*a020*/  STS.64 [R3+UR46+0x6180], R56 ;  /* 0x0061803803007988 */ /* 0x0003ec0008000a2e */
[----:B------:R1:W-:Y:S06]  /*a030*/  STS.64 [R3+UR46+0x6580], R48 ;  /* 0x0065803003007988 */ /* 0x0003ec0008000a2e */
[----:B------:R1:W-:Y:S06]  /*a040*/  STS.64 [R3+UR46+0x6980], R40 ;  /* 0x0069802803007988 */ /* 0x0003ec0008000a2e */
[----:B------:R1:W-:Y:S06]  /*a050*/  STS.64 [R3+UR46+0x6d80], R32 ;  /* 0x006d802003007988 */ /* 0x0003ec0008000a2e */
[----:B------:R1:W-:Y:S06]  /*a060*/  STS.64 [R3+UR46+0x7180], R24 ;  /* 0x0071801803007988 */ /* 0x0003ec0008000a2e */
[----:B------:R1:W-:Y:S01]  /*a070*/  STS.64 [R3+UR46+0x7580], R4 ;  /* 0x0075800403007988 */ /* 0x0003e20008000a2e */
[----:B------:R-:W-:Y:S01]  /*a080*/  @!PT LDS RZ, [RZ] ;  /* 0x00000000fffff984 */ /* 0x000fe20000000800 */
[----:B------:R-:W-:Y:S01]  /*a090*/  @!PT LDS RZ, [RZ] ;  /* 0x00000000fffff984 */ /* 0x000fe20000000800 */
[----:B------:R-:W-:Y:S01]  /*a0a0*/  @!PT LDS RZ, [RZ] ;  /* 0x00000000fffff984 */ /* 0x000fe20000000800 */
[----:B------:R-:W-:Y:S01]  /*a0b0*/  @!PT LDS RZ, [RZ] ;  /* 0x00000000fffff984 */ /* 0x000fe20000000800 */
[----:B------:R2:W-:Y:S06]  /*a0c0*/  MEMBAR.ALL.CTA ;  /* 0x0000000000007992 */ /* 0x0005ec0000008000 */
[----:B--2---:R-:W2:Y:S02]  /*a0d0*/  FENCE.VIEW.ASYNC.S ;  /* 0x00000000000073c6 */ /* 0x004ea40000000000 */
[----:B--2---:R-:W-:Y:S06]  /*a0e0*/  BAR.SYNC.DEFER_BLOCKING 0x1, 0x80 ;  /* 0x0042000000007b1d */ /* 0x004fec0000010000 */
[----:B------:R-:W-:Y:S05]  /*a0f0*/  @P0 BRA `(.L_x_117) ;  /* 0x0000000400400947 */ /* 0x000fea0003800000 */
[----:B------:R-:W2:Y:S01]  /*a100*/  LDCU.64 UR4, c[0x0][0x348] ;  /* 0x00006900ff0477ac */ /* 0x000ea20008000a00 */
[----:B------:R-:W-:Y:S02]  /*a110*/  R2UR UR7, R243 ;  /* 0x00000000f30772ca */ /* 0x000fe400000e0000 */
[----:B------:R-:W-:Y:S01]  /*a120*/  R2UR UR6, R244 ;  /* 0x00000000f40672ca */ /* 0x000fe200000e0000 */
[----:B------:R-:W-:Y:S01]  /*a130*/  UIADD3 UR8, UPT, UPT, UR46, 0x3d80, URZ ;  /* 0x00003d802e087890 */ /* 0x000fe2000fffe0ff */
[----:B------:R-:W-:Y:S01]  /*a140*/  UMOV UR11, UR36 ;  /* 0x00000024000b7c82 */ /* 0x000fe20008000000 */
[----:B------:R-:W-:Y:S01]  /*a150*/  UIADD3 UR28, UPT, UPT, UR46, 0x4180, URZ ;  /* 0x000041802e1c7890 */ /* 0x000fe2000fffe0ff */
[----:B------:R-:W-:Y:S01]  /*a160*/  UMOV UR31, UR36 ;  /* 0x00000024001f7c82 */ /* 0x000fe20008000000 */
[----:B------:R-:W-:Y:S01]  /*a170*/  UIADD3 UR56, UPT, UPT, UR46, 0x4580, URZ ;  /* 0x000045802e387890 */ /* 0x000fe2000fffe0ff */
[----:B------:R-:W-:Y:S01]  /*a180*/  UMOV UR59, UR36 ;  /* 0x00000024003b7c82 */ /* 0x000fe20008000000 */
[----:B------:R-:W-:Y:S04]  /*a190*/  UIADD3 UR68, UPT, UPT, UR46, 0x4980, URZ ;  /* 0x000049802e447890 */ /* 0x000fe8000fffe0ff */
[----:B------:R-:W-:Y:S02]  /*a1a0*/  UIMAD UR9, UR7, 0xf0, URZ ;  /* 0x000000f0070978a4 */ /* 0x000fe4000f8e02ff */
[----:B------:R-:W-:Y:S02]  /*a1b0*/  USHF.L.U32 UR10, UR6, 0x6, URZ ;  /* 0x00000006060a7899 */ /* 0x000fe400080006ff */
[----:B--2---:R-:W-:Y:S02]  /*a1c0*/  UIADD3 UR4, UP0, UPT, UR4, 0x680, URZ ;  /* 0x0000068004047890 */ /* 0x004fe4000ff1e0ff */
[----:B------:R-:W-:Y:S02]  /*a1d0*/  UIADD3 UR29, UPT, UPT, UR9, 0x10, URZ ;  /* 0x00000010091d7890 */ /* 0x000fe4000fffe0ff */
[----:B------:R-:W-:Y:S01]  /*a1e0*/  UIADD3.X UR5, UPT, UPT, URZ, UR5, URZ, UP0, !UPT ;  /* 0x00000005ff057290 */ /* 0x000fe200087fe4ff */
[----:B------:R-:W-:Y:S01]  /*a1f0*/  UMOV UR30, UR10 ;  /* 0x0000000a001e7c82 */ /* 0x000fe20008000000 */
[----:B------:R-:W-:Y:S01]  /*a200*/  UIADD3 UR57, UPT, UPT, UR9, 0x20, URZ ;  /* 0x0000002009397890 */ /* 0x000fe2000fffe0ff */
[----:B------:R-:W-:Y:S01]  /*a210*/  UMOV UR58, UR10 ;  /* 0x0000000a003a7c82 */ /* 0x000fe20008000000 */
[----:B------:R-:W-:Y:S01]  /*a220*/  UIADD3 UR69, UPT, UPT, UR9, 0x30, URZ ;  /* 0x0000003009457890 */ /* 0x000fe2000fffe0ff */
[----:B------:R-:W-:Y:S04]  /*a230*/  UMOV UR71, UR36 ;  /* 0x0000002400477c82 */ /* 0x000fe80008000000 */
[----:B------:R-:W-:Y:S01]  /*a240*/  UTMASTG.3D [UR8], [UR4] ;  /* 0x00000008040073b5 */ /* 0x000fe20008010000 */
[----:B------:R-:W-:Y:S01]  /*a250*/  UMOV UR70, UR10 ;  /* 0x0000000a00467c82 */ /* 0x000fe20008000000 */
[----:B------:R-:W-:Y:S02]  /*a260*/  UIADD3 UR20, UPT, UPT, UR46, 0x4d80, URZ ;  /* 0x00004d802e147890 */ /* 0x000fe4000fffe0ff */
[----:B------:R-:W-:Y:S01]  /*a270*/  UIADD3 UR21, UPT, UPT, UR9, 0x40, URZ ;  /* 0x0000004009157890 */ /* 0x000fe2000fffe0ff */
[----:B------:R-:W-:Y:S01]  /*a280*/  UMOV UR23, UR36 ;  /* 0x0000002400177c82 */ /* 0x000fe20008000000 */
[----:B------:R-:W-:Y:S01]  /*a290*/  UMOV UR22, UR10 ;  /* 0x0000000a00167c82 */ /* 0x000fe20008000000 */
[----:B------:R2:W-:Y:S01]  /*a2a0*/  UTMASTG.3D [UR28], [UR4] ;  /* 0x0000001c040073b5 */ /* 0x0005e20008010000 */
[----:B------:R-:W-:Y:S02]  /*a2b0*/  UIADD3 UR52, UPT, UPT, UR46, 0x5580, URZ ;  /* 0x000055802e347890 */ /* 0x000fe4000fffe0ff */
[----:B------:R-:W-:Y:S01]  /*a2c0*/  UIADD3 UR53, UPT, UPT, UR9, 0x60, URZ ;  /* 0x0000006009357890 */ /* 0x000fe2000fffe0ff */
[----:B------:R-:W-:Y:S01]  /*a2d0*/  UMOV UR55, UR36 ;  /* 0x0000002400377c82 */ /* 0x000fe20008000000 */
[----:B------:R-:W-:Y:S01]  /*a2e0*/  UMOV UR54, UR10 ;  /* 0x0000000a00367c82 */ /* 0x000fe20008000000 */
[----:B------:R-:W-:Y:S01]  /*a2f0*/  UIADD3 UR64, UPT, UPT, UR46, 0x5980, URZ ;  /* 0x000059802e407890 */ /* 0x000fe2000fffe0ff */
[----:B------:R3:W-:Y:S01]  /*a300*/  UTMASTG.3D [UR56], [UR4] ;  /* 0x00000038040073b5 */ /* 0x0007e20008010000 */
[----:B------:R-:W-:Y:S01]  /*a310*/  UIADD3 UR65, UPT, UPT, UR9, 0x70, URZ ;  /* 0x0000007009417890 */ /* 0x000fe2000fffe0ff */
[----:B------:R-:W-:Y:S01]  /*a320*/  UMOV UR67, UR36 ;  /* 0x0000002400437c82 */ /* 0x000fe20008000000 */
[----:B------:R-:W-:Y:S01]  /*a330*/  UMOV UR66, UR10 ;  /* 0x0000000a00427c82 */ /* 0x000fe20008000000 */
[----:B------:R-:W-:Y:S02]  /*a340*/  UIADD3 UR16, UPT, UPT, UR46, 0x5d80, URZ ;  /* 0x00005d802e107890 */ /* 0x000fe4000fffe0ff */
[----:B------:R-:W-:Y:S01]  /*a350*/  UIADD3 UR17, UPT, UPT, UR9, 0x80, URZ ;  /* 0x0000008009117890 */ /* 0x000fe2000fffe0ff */
[----:B------:R3:W-:Y:S01]  /*a360*/  UTMASTG.3D [UR68], [UR4] ;  /* 0x00000044040073b5 */ /* 0x0007e20008010000 */
[----:B------:R-:W-:Y:S01]  /*a370*/  UMOV UR19, UR36 ;  /* 0x0000002400137c82 */ /* 0x000fe20008000000 */
[----:B------:R-:W-:Y:S01]  /*a380*/  UMOV UR18, UR10 ;  /* 0x0000000a00127c82 */ /* 0x000fe20008000000 */
[----:B------:R-:W-:Y:S02]  /*a390*/  UIADD3 UR72, UPT, UPT, UR46, 0x6180, URZ ;  /* 0x000061802e487890 */ /* 0x000fe4000fffe0ff */
[----:B------:R-:W-:Y:S01]  /*a3a0*/  UIADD3 UR73, UPT, UPT, UR9, 0x90, URZ ;  /* 0x0000009009497890 */ /* 0x000fe2000fffe0ff */
[----:B------:R-:W-:Y:S01]  /*a3b0*/  UMOV UR75, UR36 ;  /* 0x00000024004b7c82 */ /* 0x000fe20008000000 */
[----:B------:R3:W-:Y:S01]  /*a3c0*/  UTMASTG.3D [UR20], [UR4] ;  /* 0x00000014040073b5 */ /* 0x0007e20008010000 */
[----:B------:R-:W-:Y:S01]  /*a3d0*/  UMOV UR74, UR10 ;  /* 0x0000000a004a7c82 */ /* 0x000fe20008000000 */
[----:B------:R-:W-:Y:S02]  /*a3e0*/  UIADD3 UR48, UPT, UPT, UR46, 0x6580, URZ ;  /* 0x000065802e307890 */ /* 0x000fe4000fffe0ff */
[----:B------:R-:W-:Y:S01]  /*a3f0*/  UIADD3 UR49, UPT, UPT, UR9, 0xa0, URZ ;  /* 0x000000a009317890 */ /* 0x000fe2000fffe0ff */
[----:B------:R-:W-:Y:S01]  /*a400*/  UMOV UR51, UR36 ;  /* 0x0000002400337c82 */ /* 0x000fe20008000000 */
[----:B------:R-:W-:Y:S01]  /*a410*/  UMOV UR50, UR10 ;  /* 0x0000000a00327c82 */ /* 0x000fe20008000000 */
[----:B------:R-:W-:Y:S02]  /*a420*/  UIADD3 UR60, UPT, UPT, UR46, 0x6980, URZ ;  /* 0x000069802e3c7890 */ /* 0x000fe4000fffe0ff */
[----:B--2---:R-:W-:Y:S02]  /*a430*/  UIADD3 UR28, UPT, UPT, UR46, 0x5180, URZ ;  /* 0x000051802e1c7890 */ /* 0x004fe4000fffe0ff */
[----:B------:R-:W-:Y:S02]  /*a440*/  UIADD3 UR29, UPT, UPT, UR9, 0x50, URZ ;  /* 0x00000050091d7890 */ /* 0x000fe4000fffe0ff */
[----:B------:R-:W-:Y:S01]  /*a450*/  UIADD3 UR61, UPT, UPT, UR9, 0xb0, URZ ;  /* 0x000000b0093d7890 */ /* 0x000fe2000fffe0ff */
[----:B------:R-:W-:Y:S01]  /*a460*/  UMOV UR63, UR36 ;  /* 0x00000024003f7c82 */ /* 0x000fe20008000000 */
[----:B------:R-:W-:Y:S01]  /*a470*/  UMOV UR62, UR10 ;  /* 0x0000000a003e7c82 */ /* 0x000fe20008000000 */
[----:B------:R-:W-:Y:S02]  /*a480*/  UIADD3 UR32, UPT, UPT, UR46, 0x6d80, URZ ;  /* 0x00006d802e207890 */ /* 0x000fe4000fffe0ff */
[----:B------:R-:W-:Y:S02]  /*a490*/  UIADD3 UR33, UPT, UPT, UR9, 0xc0, URZ ;  /* 0x000000c009217890 */ /* 0x000fe4000fffe0ff */
        /* <DEDUP_REMOVED lines=12> */
[----:B------:R3:W-:Y:S01]  /*a560*/  UTMASTG.3D [UR64], [UR4] ;  /* 0x00000040040073b5 */ /* 0x0007e20008010000 */
[----:B------:R3:W-:Y:S01]  /*a570*/  UTMASTG.3D [UR16], [UR4] ;  /* 0x00000010040073b5 */ /* 0x0007e20008010000 */
[----:B------:R3:W-:Y:S01]  /*a580*/  UTMASTG.3D [UR72], [UR4] ;  /* 0x00000048040073b5 */ /* 0x0007e20008010000 */
[----:B------:R3:W-:Y:S01]  /*a590*/  UTMASTG.3D [UR48], [UR4] ;  /* 0x00000030040073b5 */ /* 0x0007e20008010000 */
[----:B------:R3:W-:Y:S01]  /*a5a0*/  UTMASTG.3D [UR60], [UR4] ;  /* 0x0000003c040073b5 */ /* 0x0007e20008010000 */
[----:B------:R3:W-:Y:S01]  /*a5b0*/  UTMASTG.3D [UR32], [UR4] ;  /* 0x00000020040073b5 */ /* 0x0007e20008010000 */
[----:B------:R3:W-:Y:S01]  /*a5c0*/  UTMASTG.3D [UR24], [UR4] ;  /* 0x00000018040073b5 */ /* 0x0007e20008010000 */
[----:B------:R3:W-:Y:S01]  /*a5d0*/  UTMASTG.3D [UR12], [UR4] ;  /* 0x0000000c040073b5 */ /* 0x0007e20008010000 */
[----:B------:R0:W-:Y:S01]  /*a5e0*/  UTMACMDFLUSH ;  /* 0x00000000000079b7 */ /* 0x0001e20000000000 */
[----:B---3--:R-:W-:Y:S04]  /*a5f0*/  DEPBAR.LE SB0, 0x0 ;  /* 0x000080000000791a */ /* 0x008fe80000000000 */
.L_x_117:
[----:B------:R-:W-:Y:S05]  /*a600*/  BSYNC.RECONVERGENT B0 ;  /* 0x0000000000007941 */ /* 0x000fea0003800200 */
.L_x_116:
[----:B-1----:R-:W2:Y:S01]  /*a610*/  LDL R5, [R1] ;  /* 0x0000000001057983 */ /* 0x002ea20000100800 */
[----:B------:R-:W-:Y:S02]  /*a620*/  R2UR UR4, R248 ;  /* 0x00000000f80472ca */ /* 0x000fe400000e0000 */
[----:B------:R-:W-:Y:S01]  /*a630*/  R2UR UR6, R247 ;  /* 0x00000000f70672ca */ /* 0x000fe200000e0000 */
[----:B------:R-:W3:Y:S01]  /*a640*/  LDL R4, [R1+0x4] ;  /* 0x0000040001047983 */ /* 0x000ee20000100800 */
[----:B------:R-:W-:Y:S02]  /*a650*/  R2UR UR8, R250 ;  /* 0x00000000fa0872ca */ /* 0x000fe400000e0000 */
[----:B------:R-:W-:Y:S01]  /*a660*/  R2UR UR7, R251 ;  /* 0x00000000fb0772ca */ /* 0x000fe200000e0000 */
[----:B------:R-:W-:Y:S01]  /*a670*/  BAR.SYNC.DEFER_BLOCKING 0x1, 0x80 ;  /* 0x0042000000007b1d */ /* 0x000fe20000010000 */
[----:B------:R-:W-:Y:S05]  /*a680*/  R2UR UR36, R252 ;  /* 0x00000000fc2472ca */ /* 0x000fea00000e0000 */
[----:B------:R-:W-:Y:S02]  /*a690*/  UISETP.NE.AND UP2, UPT, UR4, URZ, UPT ;  /* 0x000000ff0400728c */ /* 0x000fe4000bf45270 */
[----:B------:R-:W-:Y:S02]  /*a6a0*/  UIADD3 UR4, UPT, UPT, UR40, 0x1, URZ ;  /* 0x0000000128047890 */ /* 0x000fe4000fffe0ff */
[----:B------:R-:W-:Y:S02]  /*a6b0*/  UISETP.NE.AND UP0, UPT, UR6, 0x2, UPT ;  /* 0x000000020600788c */ /* 0x000fe4000bf05270 */
[----:B------:R-:W-:Y:S02]  /*a6c0*/  UISETP.NE.AND UP1, UPT, UR4, 0x4, UPT ;  /* 0x000000040400788c */ /* 0x000fe4000bf25270 */
[----:B------:R-:W-:Y:S02]  /*a6d0*/  USEL UR18, UR6, URZ, UP0 ;  /* 0x000000ff06127287 */ /* 0x000fe40008000000 */
[----:B------:R-:W-:Y:S02]  /*a6e0*/  USEL UR6, URZ, 0x1, UP1 ;  /* 0x00000001ff067887 */ /* 0x000fe40008800000 */
[----:B------:R-:W-:Y:S02]  /*a6f0*/  USEL UR40, UR4, URZ, UP1 ;  /* 0x000000ff04287287 */ /* 0x000fe40008800000 */
[----:B------:R-:W-:Y:S06]  /*a700*/  ULOP3.LUT UR7, UR7, UR6, URZ, 0x3c, !UPT ;  /* 0x0000000607077292 */ /* 0x000fec000f8e3cff */
[----:B------:R-:W-:Y:S01]  /*a710*/  IMAD.U32 R251, RZ, RZ, UR7 ;  /* 0x00000007fffb7e24 */ /* 0x000fe2000f8e00ff */
[----:B---3--:R-:W-:Y:S02]  /*a720*/  R2UR UR5, R4 ;  /* 0x00000000040572ca */ /* 0x008fe400000e0000 */
[----:B--2---:R-:W-:Y:S11]  /*a730*/  R2UR UR9, R5 ;  /* 0x00000000050972ca */ /* 0x004ff600000e0000 */
[----:B------:R-:W-:Y:S02]  /*a740*/  @!UPT UIADD3 URZ, UPT, UPT, URZ, URZ, URZ ;  /* 0x000000fffffff290 */ /* 0x000fe4000fffe0ff */
[----:B------:R-:W-:Y:S02]  /*a750*/  UIADD3 UR10, UPT, UPT, UR38, UR9, URZ ;  /* 0x00000009260a7290 */ /* 0x000fe4000fffe0ff */
[----:B------:R-:W-:Y:S02]  /*a760*/  UIADD3 UR9, UPT, UPT, UR39, UR5, URZ ;  /* 0x0000000527097290 */ /* 0x000fe4000fffe0ff */
[----:B------:R-:W-:Y:S02]  /*a770*/  USEL UR5, URZ, 0x1, UP0 ;  /* 0x00000001ff057887 */ /* 0x000fe40008000000 */
[----:B------:R-:W-:Y:S02]  /*a780*/  IMAD.U32 R243, RZ, RZ, UR10 ;  /* 0x0000000afff37e24 */ /* 0x000fe4000f8e00ff */
[----:B------:R-:W-:Y:S01]  /*a790*/  IMAD.U32 R244, RZ, RZ, UR9 ;  /* 0x00000009fff47e24 */ /* 0x000fe2000f8e00ff */
[----:B------:R-:W-:Y:S06]  /*a7a0*/  ULOP3.LUT UR8, UR8, UR5, URZ, 0x3c, !UPT ;  /* 0x0000000508087292 */ /* 0x000fec000f8e3cff */
[----:B------:R-:W-:Y:S01]  /*a7b0*/  IMAD.U32 R250, RZ, RZ, UR8 ;  /* 0x00000008fffa7e24 */ /* 0x000fe2000f8e00ff */
[----:B------:R-:W-:Y:S06]  /*a7c0*/  BRA.U UP2, `(.L_x_118) ;  /* 0xffffffad02a87547 */ /* 0x000fec000b83ffff */
[----:B------:R-:W-:Y:S05]  /*a7d0*/  EXIT ;  /* 0x000000000000794d */ /* 0x000fea0003800000 */
.L_x_25:
[----:B-1----:R1:W4:Y:S02]  /*a7e0*/  SYNCS.PHASECHK.TRANS64.TRYWAIT P0, [R2+URZ+0x130], R3 ;  /* 0x00013003020075a7 */ /* 0x00232400080011ff */
[----:B----4-:R-:W-:Y:S05]  /*a7f0*/  @!P0 NANOSLEEP.SYNCS 0x989680 ;  /* 0x009896800000895d */ /* 0x010fea0003900000 */
[----:B------:R-:W4:Y:S02]  /*a800*/  @!P0 SYNCS.PHASECHK.TRANS64 P0, [R2+URZ+0x130], R3 ;  /* 0x00013003020085a7 */ /* 0x000f2400080010ff */
[----:B----4-:R-:W-:Y:S05]  /*a810*/  @!P0 BRA `(.L_x_25) ;  /* 0xfffffffc00f08947 */ /* 0x010fea000383ffff */
[----:B------:R-:W-:Y:S05]  /*a820*/  BRA `(.L_x_119) ;  /* 0xffffff7000807947 */ /* 0x000fea000383ffff */
.L_x_28:
[----:B--2---:R-:W-:Y:S07]  /*a830*/  MOV R4, UR33 ;  /* 0x0000002100047c02 */ /* 0x004fee0008000f00 */
.L_x_120:
[----:B-1----:R1:W2:Y:S02]  /*a840*/  SYNCS.PHASECHK.TRANS64.TRYWAIT P0, [R4+URZ+0x50], R2 ;  /* 0x00005002040075a7 */ /* 0x0022a400080011ff */
[----:B--2---:R-:W-:Y:S05]  /*a850*/  @!P0 NANOSLEEP.SYNCS 0x989680 ;  /* 0x009896800000895d */ /* 0x004fea0003900000 */
[----:B------:R-:W2:Y:S02]  /*a860*/  @!P0 SYNCS.PHASECHK.TRANS64 P0, [R4+URZ+0x50], R2 ;  /* 0x00005002040085a7 */ /* 0x000ea400080010ff */
[----:B--2---:R-:W-:Y:S05]  /*a870*/  @!P0 BRA `(.L_x_120) ;  /* 0xfffffffc00f08947 */ /* 0x004fea000383ffff */
[----:B------:R-:W-:Y:S05]  /*a880*/  BRA `(.L_x_27) ;  /* 0xffffff7000c87947 */ /* 0x000fea000383ffff */
.L_x_35:
[----:B--2---:R-:W-:Y:S07]  /*a890*/  MOV R4, UR9 ;  /* 0x0000000900047c02 */ /* 0x004fee0008000f00 */
.L_x_121:
[----:B-1----:R1:W2:Y:S02]  /*a8a0*/  SYNCS.PHASECHK.TRANS64.TRYWAIT P0, [R4+URZ+0x50], R2 ;  /* 0x00005002040075a7 */ /* 0x0022a400080011ff */
[----:B--2---:R-:W-:Y:S05]  /*a8b0*/  @!P0 NANOSLEEP.SYNCS 0x989680 ;  /* 0x009896800000895d */ /* 0x004fea0003900000 */
[----:B------:R-:W2:Y:S02]  /*a8c0*/  @!P0 SYNCS.PHASECHK.TRANS64 P0, [R4+URZ+0x50], R2 ;  /* 0x00005002040085a7 */ /* 0x000ea400080010ff */
[----:B--2---:R-:W-:Y:S05]  /*a8d0*/  @!P0 BRA `(.L_x_121) ;  /* 0xfffffffc00f08947 */ /* 0x004fea000383ffff */
[----:B------:R-:W-:Y:S05]  /*a8e0*/  BRA `(.L_x_34) ;  /* 0xffffff7400847947 */ /* 0x000fea000383ffff */
.L_x_40:
[----:B-1----:R1:W2:Y:S02]  /*a8f0*/  SYNCS.PHASECHK.TRANS64.TRYWAIT P0, [R3+URZ+0xc0], R2 ;  /* 0x0000c002030075a7 */ /* 0x0022a400080011ff */
[----:B--2---:R-:W-:Y:S05]  /*a900*/  @!P0 NANOSLEEP.SYNCS 0x989680 ;  /* 0x009896800000895d */ /* 0x004fea0003900000 */
[----:B------:R-:W2:Y:S02]  /*a910*/  @!P0 SYNCS.PHASECHK.TRANS64 P0, [R3+URZ+0xc0], R2 ;  /* 0x0000c002030085a7 */ /* 0x000ea400080010ff */
[----:B--2---:R-:W-:Y:S05]  /*a920*/  @!P0 BRA `(.L_x_40) ;  /* 0xfffffffc00f08947 */ /* 0x004fea000383ffff */
[----:B------:R-:W-:Y:S05]  /*a930*/  BRA `(.L_x_122) ;  /* 0xffffff7800247947 */ /* 0x000fea000383ffff */
.L_x_44:
[----:B------:R-:W-:-:S07]  /*a940*/  MOV R3, UR4 ;  /* 0x0000000400037c02 */ /* 0x000fce0008000f00 */
.L_x_123:
[----:B-1----:R1:W2:Y:S02]  /*a950*/  SYNCS.PHASECHK.TRANS64.TRYWAIT P0, [R3+URZ], R2 ;  /* 0x00000002030075a7 */ /* 0x0022a400080011ff */
[----:B--2---:R-:W-:Y:S05]  /*a960*/  @!P0 NANOSLEEP.SYNCS 0x989680 ;  /* 0x009896800000895d */ /* 0x004fea0003900000 */
[----:B------:R-:W2:Y:S02]  /*a970*/  @!P0 SYNCS.PHASECHK.TRANS64 P0, [R3+URZ], R2 ;  /* 0x00000002030085a7 */ /* 0x000ea400080010ff */
[----:B--2---:R-:W-:Y:S05]  /*a980*/  @!P0 BRA `(.L_x_123) ;  /* 0xfffffffc00f08947 */ /* 0x004fea000383ffff */
[----:B------:R-:W-:Y:S05]  /*a990*/  BRA `(.L_x_124) ;  /* 0xffffff7c00e07947 */ /* 0x000fea000383ffff */
.L_x_45:
[----:B------:R-:W-:-:S07]  /*a9a0*/  MOV R3, UR5 ;  /* 0x0000000500037c02 */ /* 0x000fce0008000f00 */
.L_x_125:
[----:B-1----:R1:W2:Y:S02]  /*a9b0*/  SYNCS.PHASECHK.TRANS64.TRYWAIT P0, [R3+URZ], R2 ;  /* 0x00000002030075a7 */ /* 0x0022a400080011ff */
[----:B--2---:R-:W-:Y:S05]  /*a9c0*/  @!P0 NANOSLEEP.SYNCS 0x989680 ;  /* 0x009896800000895d */ /* 0x004fea0003900000 */
[----:B------:R-:W2:Y:S02]  /*a9d0*/  @!P0 SYNCS.PHASECHK.TRANS64 P0, [R3+URZ], R2 ;  /* 0x00000002030085a7 */ /* 0x000ea400080010ff */
[----:B--2---:R-:W-:Y:S05]  /*a9e0*/  @!P0 BRA `(.L_x_125) ;  /* 0xfffffffc00f08947 */ /* 0x004fea000383ffff */
[----:B------:R-:W-:Y:S05]  /*a9f0*/  BRA `(.L_x_126) ;  /* 0xffffff7c00ec7947 */ /* 0x000fea000383ffff */
.L_x_46:
[----:B------:R-:W-:-:S07]  /*aa00*/  MOV R3, UR5 ;  /* 0x0000000500037c02 */ /* 0x000fce0008000f00 */
.L_x_127:
[----:B-1----:R1:W2:Y:S02]  /*aa10*/  SYNCS.PHASECHK.TRANS64.TRYWAIT P0, [R3+URZ], R2 ;  /* 0x00000002030075a7 */ /* 0x0022a400080011ff */
[----:B--2---:R-:W-:Y:S05]  /*aa20*/  @!P0 NANOSLEEP.SYNCS 0x989680 ;  /* 0x009896800000895d */ /* 0x004fea0003900000 */
[----:B------:R-:W2:Y:S02]  /*aa30*/  @!P0 SYNCS.PHASECHK.TRANS64 P0, [R3+URZ], R2 ;  /* 0x00000002030085a7 */ /* 0x000ea400080010ff */
[----:B--2---:R-:W-:Y:S05]  /*aa40*/  @!P0 BRA `(.L_x_127) ;  /* 0xfffffffc00f08947 */ /* 0x004fea000383ffff */
[----:B------:R-:W-:Y:S05]  /*aa50*/  BRA `(.L_x_128) ;  /* 0xffffff7c00f87947 */ /* 0x000fea000383ffff */
.L_x_47:
[----:B------:R-:W-:-:S07]  /*aa60*/  MOV R3, UR5 ;  /* 0x0000000500037c02 */ /* 0x000fce0008000f00 */
.L_x_129:
[----:B-1----:R1:W2:Y:S02]  /*aa70*/  SYNCS.PHASECHK.TRANS64.TRYWAIT P0, [R3+URZ], R2 ;  /* 0x00000002030075a7 */ /* 0x0022a400080011ff */
[----:B--2---:R-:W-:Y:S05]  /*aa80*/  @!P0 NANOSLEEP.SYNCS 0x989680 ;  /* 0x009896800000895d */ /* 0x004fea0003900000 */
[----:B------:R-:W2:Y:S02]  /*aa90*/  @!P0 SYNCS.PHASECHK.TRANS64 P0, [R3+URZ], R2 ;  /* 0x00000002030085a7 */ /* 0x000ea400080010ff */
[----:B--2---:R-:W-:Y:S05]  /*aaa0*/  @!P0 BRA `(.L_x_129) ;  /* 0xfffffffc00f08947 */ /* 0x004fea000383ffff */
[----:B------:R-:W-:Y:S05]  /*aab0*/  BRA `(.L_x_130) ;  /* 0xffffff8000047947 */ /* 0x000fea000383ffff */
.L_x_48:
[----:B------:R-:W-:-:S07]  /*aac0*/  MOV R3, UR5 ;  /* 0x0000000500037c02 */ /* 0x000fce0008000f00 */
.L_x_131:
[----:B-1----:R1:W2:Y:S02]  /*aad0*/  SYNCS.PHASECHK.TRANS64.TRYWAIT P0, [R3+URZ], R2 ;  /* 0x00000002030075a7 */ /* 0x0022a400080011ff */
[----:B--2---:R-:W-:Y:S05]  /*aae0*/  @!P0 NANOSLEEP.SYNCS 0x989680 ;  /* 0x009896800000895d */ /* 0x004fea0003900000 */
[----:B------:R-:W2:Y:S02]  /*aaf0*/  @!P0 SYNCS.PHASECHK.TRANS64 P0, [R3+URZ], R2 ;  /* 0x00000002030085a7 */ /* 0x000ea400080010ff */
[----:B--2---:R-:W-:Y:S05]  /*ab00*/  @!P0 BRA `(.L_x_131) ;  /* 0xfffffffc00f08947 */ /* 0x004fea000383ffff */
[----:B------:R-:W-:Y:S05]  /*ab10*/  BRA `(.L_x_132) ;  /* 0xffffff8000107947 */ /* 0x000fea000383ffff */
.L_x_49:
[----:B------:R-:W-:-:S07]  /*ab20*/  MOV R3, UR5 ;  /* 0x0000000500037c02 */ /* 0x000fce0008000f00 */
.L_x_133:
[----:B-1----:R1:W2:Y:S02]  /*ab30*/  SYNCS.PHASECHK.TRANS64.TRYWAIT P0, [R3+URZ], R2 ;  /* 0x00000002030075a7 */ /* 0x0022a400080011ff */
[----:B--2---:R-:W-:Y:S05]  /*ab40*/  @!P0 NANOSLEEP.SYNCS 0x989680 ;  /* 0x009896800000895d */ /* 0x004fea0003900000 */
[----:B------:R-:W2:Y:S02]  /*ab50*/  @!P0 SYNCS.PHASECHK.TRANS64 P0, [R3+URZ], R2 ;  /* 0x00000002030085a7 */ /* 0x000ea400080010ff */
[----:B--2---:R-:W-:Y:S05]  /*ab60*/  @!P0 BRA `(.L_x_133) ;  /* 0xfffffffc00f08947 */ /* 0x004fea000383ffff */
[----:B------:R-:W-:Y:S05]  /*ab70*/  BRA `(.L_x_134) ;  /* 0xffffff80001c7947 */ /* 0x000fea000383ffff */
.L_x_50:
[----:B------:R-:W-:-:S07]  /*ab80*/  MOV R3, UR5 ;  /* 0x0000000500037c02 */ /* 0x000fce0008000f00 */
.L_x_135:
[----:B-1----:R1:W2:Y:S02]  /*ab90*/  SYNCS.PHASECHK.TRANS64.TRYWAIT P0, [R3+URZ], R2 ;  /* 0x00000002030075a7 */ /* 0x0022a400080011ff */
[----:B--2---:R-:W-:Y:S05]  /*aba0*/  @!P0 NANOSLEEP.SYNCS 0x989680 ;  /* 0x009896800000895d */ /* 0x004fea0003900000 */
[----:B------:R-:W2:Y:S02]  /*abb0*/  @!P0 SYNCS.PHASECHK.TRANS64 P0, [R3+URZ], R2 ;  /* 0x00000002030085a7 */ /* 0x000ea400080010ff */
[----:B--2---:R-:W-:Y:S05]  /*abc0*/  @!P0 BRA `(.L_x_135) ;  /* 0xfffffffc00f08947 */ /* 0x004fea000383ffff */
[----:B------:R-:W-:Y:S05]  /*abd0*/  BRA `(.L_x_136) ;  /* 0xffffff8000287947 */ /* 0x000fea000383ffff */
.L_x_51:
[----:B------:R-:W-:-:S07]  /*abe0*/  MOV R3, UR5 ;  /* 0x0000000500037c02 */ /* 0x000fce0008000f00 */
.L_x_137:
[----:B-1----:R1:W2:Y:S02]  /*abf0*/  SYNCS.PHASECHK.TRANS64.TRYWAIT P0, [R3+URZ], R2 ;  /* 0x00000002030075a7 */ /* 0x0022a400080011ff */
[----:B--2---:R-:W-:Y:S05]  /*ac00*/  @!P0 NANOSLEEP.SYNCS 0x989680 ;  /* 0x009896800000895d */ /* 0x004fea0003900000 */
[----:B------:R-:W2:Y:S02]  /*ac10*/  @!P0 SYNCS.PHASECHK.TRANS64 P0, [R3+URZ], R2 ;  /* 0x00000002030085a7 */ /* 0x000ea400080010ff */
[----:B--2---:R-:W-:Y:S05]  /*ac20*/  @!P0 BRA `(.L_x_137) ;  /* 0xfffffffc00f08947 */ /* 0x004fea000383ffff */
[----:B------:R-:W-:Y:S05]  /*ac30*/  BRA `(.L_x_138) ;  /* 0xffffff8000347947 */ /* 0x000fea000383ffff */
.L_x_52:
[----:B------:R-:W-:-:S07]  /*ac40*/  MOV R3, UR5 ;  /* 0x0000000500037c02 */ /* 0x000fce0008000f00 */
.L_x_139:
[----:B-1----:R1:W2:Y:S02]  /*ac50*/  SYNCS.PHASECHK.TRANS64.TRYWAIT P0, [R3+URZ], R2 ;  /* 0x00000002030075a7 */ /* 0x0022a400080011ff */
[----:B--2---:R-:W-:Y:S05]  /*ac60*/  @!P0 NANOSLEEP.SYNCS 0x989680 ;  /* 0x009896800000895d */ /* 0x004fea0003900000 */
[----:B------:R-:W2:Y:S02]  /*ac70*/  @!P0 SYNCS.PHASECHK.TRANS64 P0, [R3+URZ], R2 ;  /* 0x00000002030085a7 */ /* 0x000ea400080010ff */
[----:B--2---:R-:W-:Y:S05]  /*ac80*/  @!P0 BRA `(.L_x_139) ;  /* 0xfffffffc00f08947 */ /* 0x004fea000383ffff */
[----:B------:R-:W-:Y:S05]  /*ac90*/  BRA `(.L_x_140) ;  /* 0xffffff8000407947 */ /* 0x000fea000383ffff */
.L_x_55:
[----:B--2---:R2:W3:Y:S02]  /*aca0*/  SYNCS.PHASECHK.TRANS64.TRYWAIT P0, [R0+URZ+0x120], R2 ;  /* 0x00012002000075a7 */ /* 0x0044e400080011ff */
[----:B---3--:R-:W-:Y:S05]  /*acb0*/  @!P0 NANOSLEEP.SYNCS 0x989680 ;  /* 0x009896800000895d */ /* 0x008fea0003900000 */
[----:B------:R-:W3:Y:S02]  /*acc0*/  @!P0 SYNCS.PHASECHK.TRANS64 P0, [R0+URZ+0x120], R2 ;  /* 0x00012002000085a7 */ /* 0x000ee400080010ff */
[----:B---3--:R-:W-:Y:S05]  /*acd0*/  @!P0 BRA `(.L_x_55) ;  /* 0xfffffffc00f08947 */ /* 0x008fea000383ffff */
[----:B------:R-:W-:Y:S05]  /*ace0*/  BRA `(.L_x_141) ;  /* 0xffffff8000a47947 */ /* 0x000fea000383ffff */
.L_x_56:
[----:B------:R-:W-:-:S07]  /*acf0*/  MOV R3, UR4 ;  /* 0x0000000400037c02 */ /* 0x000fce0008000f00 */
.L_x_142:
[----:B--2---:R2:W3:Y:S02]  /*ad00*/  SYNCS.PHASECHK.TRANS64.TRYWAIT P0, [R3+URZ+0xd0], R2 ;  /* 0x0000d002030075a7 */ /* 0x0044e400080011ff */
[----:B---3--:R-:W-:Y:S05]  /*ad10*/  @!P0 NANOSLEEP.SYNCS 0x989680 ;  /* 0x009896800000895d */ /* 0x008fea0003900000 */
[----:B------:R-:W3:Y:S02]  /*ad20*/  @!P0 SYNCS.PHASECHK.TRANS64 P0, [R3+URZ+0xd0], R2 ;  /* 0x0000d002030085a7 */ /* 0x000ee400080010ff */
[----:B---3--:R-:W-:Y:S05]  /*ad30*/  @!P0 BRA `(.L_x_142) ;  /* 0xfffffffc00f08947 */ /* 0x008fea000383ffff */
[----:B------:R-:W-:Y:S05]  /*ad40*/  BRA `(.L_x_143) ;  /* 0xffffff8000b47947 */ /* 0x000fea000383ffff */
.L_x_57:
[----:B--2---:R2:W3:Y:S02]  /*ad50*/  SYNCS.PHASECHK.TRANS64.TRYWAIT P1, [R0+URZ+0xc0], R2 ;  /* 0x0000c002000075a7 */ /* 0x0044e400080211ff */
[----:B---3--:R-:W-:Y:S05]  /*ad60*/  @!P1 NANOSLEEP.SYNCS 0x989680 ;  /* 0x009896800000995d */ /* 0x008fea0003900000 */
[----:B------:R-:W3:Y:S02]  /*ad70*/  @!P1 SYNCS.PHASECHK.TRANS64 P1, [R0+URZ+0xc0], R2 ;  /* 0x0000c002000095a7 */ /* 0x000ee400080210ff */
[----:B---3--:R-:W-:Y:S05]  /*ad80*/  @!P1 BRA `(.L_x_57) ;  /* 0xfffffffc00f09947 */ /* 0x008fea000383ffff */
[----:B------:R-:W-:Y:S05]  /*ad90*/  BRA `(.L_x_144) ;  /* 0xffffff8000e47947 */ /* 0x000fea000383ffff */
.L_x_60:
[----:B------:R-:W-:-:S07]  /*ada0*/  MOV R2, UR4 ;  /* 0x0000000400027c02 */ /* 0x000fce0008000f00 */
.L_x_145:
[----:B--2---:R2:W3:Y:S02]  /*adb0*/  SYNCS.PHASECHK.TRANS64.TRYWAIT P0, [R2+URZ+0xd0], R0 ;  /* 0x0000d000020075a7 */ /* 0x0044e400080011ff */
[----:B---3--:R-:W-:Y:S05]  /*adc0*/  @!P0 NANOSLEEP.SYNCS 0x989680 ;  /* 0x009896800000895d */ /* 0x008fea0003900000 */
[----:B------:R-:W3:Y:S02]  /*add0*/  @!P0 SYNCS.PHASECHK.TRANS64 P0, [R2+URZ+0xd0], R0 ;  /* 0x0000d000020085a7 */ /* 0x000ee400080010ff */
[----:B---3--:R-:W-:Y:S05]  /*ade0*/  @!P0 BRA `(.L_x_145) ;  /* 0xfffffffc00f08947 */ /* 0x008fea000383ffff */
[----:B------:R-:W-:Y:S05]  /*adf0*/  BRA `(.L_x_59) ;  /* 0xffffff8400387947 */ /* 0x000fea000383ffff */
.L_x_67:
[----:B--2---:R2:W3:Y:S02]  /*ae00*/  SYNCS.PHASECHK.TRANS64.TRYWAIT P1, [R3+URZ+0xc0], R4 ;  /* 0x0000c004030075a7 */ /* 0x0044e400080211ff */
[----:B---3--:R-:W-:Y:S05]  /*ae10*/  @!P1 NANOSLEEP.SYNCS 0x989680 ;  /* 0x009896800000995d */ /* 0x008fea0003900000 */
[----:B------:R-:W3:Y:S02]  /*ae20*/  @!P1 SYNCS.PHASECHK.TRANS64 P1, [R3+URZ+0xc0], R4 ;  /* 0x0000c004030095a7 */ /* 0x000ee400080210ff */
[----:B---3--:R-:W-:Y:S05]  /*ae30*/  @!P1 BRA `(.L_x_67) ;  /* 0xfffffffc00f09947 */ /* 0x008fea000383ffff */
[----:B------:R-:W-:Y:S05]  /*ae40*/  BRA `(.L_x_146) ;  /* 0xffffff8800a07947 */ /* 0x000fea000383ffff */
.L_x_68:
[----:B------:R-:W-:-:S07]  /*ae50*/  MOV R4, UR23 ;  /* 0x0000001700047c02 */ /* 0x000fce0008000f00 */
.L_x_147:
[----:B--2---:R2:W3:Y:S02]  /*ae60*/  SYNCS.PHASECHK.TRANS64.TRYWAIT P0, [R4+URZ+0x100], R3 ;  /* 0x00010003040075a7 */ /* 0x0044e400080011ff */
[----:B---3--:R-:W-:Y:S05]  /*ae70*/  @!P0 NANOSLEEP.SYNCS 0x989680 ;  /* 0x009896800000895d */ /* 0x008fea0003900000 */
[----:B------:R-:W3:Y:S02]  /*ae80*/  @!P0 SYNCS.PHASECHK.TRANS64 P0, [R4+URZ+0x100], R3 ;  /* 0x00010003040085a7 */ /* 0x000ee400080010ff */
[----:B---3--:R-:W-:Y:S05]  /*ae90*/  @!P0 BRA `(.L_x_147) ;  /* 0xfffffffc00f08947 */ /* 0x008fea000383ffff */
[----:B------:R-:W-:Y:S05]  /*aea0*/  BRA `(.L_x_148) ;  /* 0xffffff8800e87947 */ /* 0x000fea000383ffff */
.L_x_71:
[----:B------:R-:W-:Y:S07]  /*aeb0*/  MOV R3, UR7 ;  /* 0x0000000700037c02 */ /* 0x000fee0008000f00 */
.L_x_149:
[----:B--2---:R2:W3:Y:S02]  /*aec0*/  SYNCS.PHASECHK.TRANS64.TRYWAIT P0, [R3+URZ], R2 ;  /* 0x00000002030075a7 */ /* 0x0044e400080011ff */
[----:B---3--:R-:W-:Y:S05]  /*aed0*/  @!P0 NANOSLEEP.SYNCS 0x989680 ;  /* 0x009896800000895d */ /* 0x008fea0003900000 */
[----:B------:R-:W3:Y:S02]  /*aee0*/  @!P0 SYNCS.PHASECHK.TRANS64 P0, [R3+URZ], R2 ;  /* 0x00000002030085a7 */ /* 0x000ee400080010ff */
[----:B---3--:R-:W-:Y:S05]  /*aef0*/  @!P0 BRA `(.L_x_149) ;  /* 0xfffffffc00f08947 */ /* 0x008fea000383ffff */
[----:B------:R-:W-:Y:S05]  /*af00*/  BRA `(.L_x_70) ;  /* 0xffffff8c00047947 */ /* 0x000fea000383ffff */
.L_x_74:
[----:B------:R-:W-:-:S07]  /*af10*/  MOV R2, UR4 ;  /* 0x0000000400027c02 */ /* 0x000fce0008000f00 */
.L_x_150:
[----:B--2---:R2:W4:Y:S02]  /*af20*/  SYNCS.PHASECHK.TRANS64.TRYWAIT P0, [R2+URZ], R0 ;  /* 0x00000000020075a7 */ /* 0x00452400080011ff */
[----:B----4-:R-:W-:Y:S05]  /*af30*/  @!P0 NANOSLEEP.SYNCS 0x989680 ;  /* 0x009896800000895d */ /* 0x010fea0003900000 */
[----:B------:R-:W4:Y:S02]  /*af40*/  @!P0 SYNCS.PHASECHK.TRANS64 P0, [R2+URZ], R0 ;  /* 0x00000000020085a7 */ /* 0x000f2400080010ff */
[----:B----4-:R-:W-:Y:S05]  /*af50*/  @!P0 BRA `(.L_x_150) ;  /* 0xfffffffc00f08947 */ /* 0x010fea000383ffff */
[----:B------:R-:W-:Y:S05]  /*af60*/  BRA `(.L_x_151) ;  /* 0xffffff8c00bc7947 */ /* 0x000fea000383ffff */
.L_x_75:
[----:B------:R-:W-:-:S07]  /*af70*/  MOV R3, UR5 ;  /* 0x0000000500037c02 */ /* 0x000fce0008000f00 */
.L_x_152:
[----:B--2---:R2:W3:Y:S02]  /*af80*/  SYNCS.PHASECHK.TRANS64.TRYWAIT P0, [R3+URZ], R2 ;  /* 0x00000002030075a7 */ /* 0x0044e400080011ff */
[----:B---3--:R-:W-:Y:S05]  /*af90*/  @!P0 NANOSLEEP.SYNCS 0x989680 ;  /* 0x009896800000895d */ /* 0x008fea0003900000 */
[----:B------:R-:W3:Y:S02]  /*afa0*/  @!P0 SYNCS.PHASECHK.TRANS64 P0, [R3+URZ], R2 ;  /* 0x00000002030085a7 */ /* 0x000ee400080010ff */
[----:B---3--:R-:W-:Y:S05]  /*afb0*/  @!P0 BRA `(.L_x_152) ;  /* 0xfffffffc00f08947 */ /* 0x008fea000383ffff */
[----:B------:R-:W-:Y:S05]  /*afc0*/  BRA `(.L_x_153) ;  /* 0xffffff8c00c87947 */ /* 0x000fea000383ffff */
.L_x_76:
[----:B------:R-:W-:-:S07]  /*afd0*/  MOV R3, UR5 ;  /* 0x0000000500037c02 */ /* 0x000fce0008000f00 */
.L_x_154:
[----:B--2---:R2:W3:Y:S02]  /*afe0*/  SYNCS.PHASECHK.TRANS64.TRYWAIT P0, [R3+URZ], R2 ;  /* 0x00000002030075a7 */ /* 0x0044e400080011ff */
[----:B---3--:R-:W-:Y:S05]  /*aff0*/  @!P0 NANOSLEEP.SYNCS 0x989680 ;  /* 0x009896800000895d */ /* 0x008fea0003900000 */
[----:B------:R-:W3:Y:S02]  /*b000*/  @!P0 SYNCS.PHASECHK.TRANS64 P0, [R3+URZ], R2 ;  /* 0x00000002030085a7 */ /* 0x000ee400080010ff */
[----:B---3--:R-:W-:Y:S05]  /*b010*/  @!P0 BRA `(.L_x_154) ;  /* 0xfffffffc00f08947 */ /* 0x008fea000383ffff */
[----:B------:R-:W-:Y:S05]  /*b020*/  BRA `(.L_x_155) ;  /* 0xffffff8c00d47947 */ /* 0x000fea000383ffff */
.L_x_77:
[----:B--2---:R-:W-:-:S07]  /*b030*/  MOV R2, UR4 ;  /* 0x0000000400027c02 */ /* 0x004fce0008000f00 */
.L_x_156:
[----:B--2---:R2:W3:Y:S02]  /*b040*/  SYNCS.PHASECHK.TRANS64.TRYWAIT P0, [R2+URZ], R0 ;  /* 0x00000000020075a7 */ /* 0x0044e400080011ff */
[----:B---3--:R-:W-:Y:S05]  /*b050*/  @!P0 NANOSLEEP.SYNCS 0x989680 ;  /* 0x009896800000895d */ /* 0x008fea0003900000 */
[----:B------:R-:W3:Y:S02]  /*b060*/  @!P0 SYNCS.PHASECHK.TRANS64 P0, [R2+URZ], R0 ;  /* 0x00000000020085a7 */ /* 0x000ee400080010ff */
[----:B---3--:R-:W-:Y:S05]  /*b070*/  @!P0 BRA `(.L_x_156) ;  /* 0xfffffffc00f08947 */ /* 0x008fea000383ffff */
[----:B------:R-:W-:Y:S05]  /*b080*/  BRA `(.L_x_157) ;  /* 0xffffff8c00e07947 */ /* 0x000fea000383ffff */
.L_x_82:
[----:B--2---:R2:W3:Y:S02]  /*b090*/  SYNCS.PHASECHK.TRANS64.TRYWAIT P0, [R2+URZ+0xc0], R0 ;  /* 0x0000c000020075a7 */ /* 0x0044e400080011ff */
[----:B---3--:R-:W-:Y:S05]  /*b0a0*/  @!P0 NANOSLEEP.SYNCS 0x989680 ;  /* 0x009896800000895d */ /* 0x008fea0003900000 */
[----:B------:R-:W3:Y:S02]  /*b0b0*/  @!P0 SYNCS.PHASECHK.TRANS64 P0, [R2+URZ+0xc0], R0 ;  /* 0x0000c000020085a7 */ /* 0x000ee400080010ff */
[----:B---3--:R-:W-:Y:S05]  /*b0c0*/  @!P0 BRA `(.L_x_82) ;  /* 0xfffffffc00f08947 */ /* 0x008fea000383ffff */
[----:B------:R-:W-:Y:S05]  /*b0d0*/  BRA `(.L_x_158) ;  /* 0xffffff9400087947 */ /* 0x000fea000383ffff */
.L_x_85:
[----:B------:R-:W-:Y:S07]  /*b0e0*/  MOV R2, UR29 ;  /* 0x0000001d00027c02 */ /* 0x000fee0008000f00 */
.L_x_159:
[----:B--2---:R2:W3:Y:S02]  /*b0f0*/  SYNCS.PHASECHK.TRANS64.TRYWAIT P1, [R2+URZ+0xb8], R0 ;  /* 0x0000b800020075a7 */ /* 0x0044e400080211ff */
[----:B---3--:R-:W-:Y:S05]  /*b100*/  @!P1 NANOSLEEP.SYNCS 0x989680 ;  /* 0x009896800000995d */ /* 0x008fea0003900000 */
[----:B------:R-:W3:Y:S02]  /*b110*/  @!P1 SYNCS.PHASECHK.TRANS64 P1, [R2+URZ+0xb8], R0 ;  /* 0x0000b800020095a7 */ /* 0x000ee400080210ff */
[----:B---3--:R-:W-:Y:S05]  /*b120*/  @!P1 BRA `(.L_x_159) ;  /* 0xfffffffc00f09947 */ /* 0x008fea000383ffff */
[----:B------:R-:W-:Y:S05]  /*b130*/  BRA `(.L_x_84) ;  /* 0xffffff98007c7947 */ /* 0x000fea000383ffff */
.L_x_88:
[----:B------:R-:W-:Y:S07]  /*b140*/  MOV R2, UR29 ;  /* 0x0000001d00027c02 */ /* 0x000fee0008000f00 */
.L_x_160:
[----:B--2---:R2:W3:Y:S02]  /*b150*/  SYNCS.PHASECHK.TRANS64.TRYWAIT P0, [R2+URZ+0xa8], R4 ;  /* 0x0000a804020075a7 */ /* 0x0044e400080011ff */
[----:B---3--:R-:W-:Y:S05]  /*b160*/  @!P0 NANOSLEEP.SYNCS 0x989680 ;  /* 0x009896800000895d */ /* 0x008fea0003900000 */
[----:B------:R-:W3:Y:S02]  /*b170*/  @!P0 SYNCS.PHASECHK.TRANS64 P0, [R2+URZ+0xa8], R4 ;  /* 0x0000a804020085a7 */ /* 0x000ee400080010ff */
[----:B---3--:R-:W-:Y:S05]  /*b180*/  @!P0 BRA `(.L_x_160) ;  /* 0xfffffffc00f08947 */ /* 0x008fea000383ffff */
[----:B------:R-:W-:Y:S05]  /*b190*/  BRA `(.L_x_161) ;  /* 0xffffff9800d47947 */ /* 0x000fea000383ffff */
.L_x_91:
[----:B------:R-:W-:Y:S07]  /*b1a0*/  MOV R2, UR4 ;  /* 0x0000000400027c02 */ /* 0x000fee0008000f00 */
.L_x_162:
[----:B-1----:R1:W2:Y:S02]  /*b1b0*/  SYNCS.PHASECHK.TRANS64.TRYWAIT P0, [R2+URZ+0xc0], R0 ;  /* 0x0000c000020075a7 */ /* 0x0022a400080011ff */
[----:B--2---:R-:W-:Y:S05]  /*b1c0*/  @!P0 NANOSLEEP.SYNCS 0x989680 ;  /* 0x009896800000895d */ /* 0x004fea0003900000 */
[----:B------:R-:W2:Y:S02]  /*b1d0*/  @!P0 SYNCS.PHASECHK.TRANS64 P0, [R2+URZ+0xc0], R0 ;  /* 0x0000c000020085a7 */ /* 0x000ea400080010ff */
[----:B--2---:R-:W-:Y:S05]  /*b1e0*/  @!P0 BRA `(.L_x_162) ;  /* 0xfffffffc00f08947 */ /* 0x004fea000383ffff */
[----:B------:R-:W-:Y:S05]  /*b1f0*/  BRA `(.L_x_163) ;  /* 0xffffffa400447947 */ /* 0x000fea000383ffff */
.L_x_97:
[----:B------:R-:W-:Y:S07]  /*b200*/  MOV R2, UR46 ;  /* 0x0000002e00027c02 */ /* 0x000fee0008000f00 */
.L_x_164:
[----:B-1----:R1:W3:Y:S02]  /*b210*/  SYNCS.PHASECHK.TRANS64.TRYWAIT P2, [R2+URZ+0xa0], R0 ;  /* 0x0000a000020075a7 */ /* 0x0022e400080411ff */
[----:B---3--:R-:W-:Y:S05]  /*b220*/  @!P2 NANOSLEEP.SYNCS 0x989680 ;  /* 0x009896800000a95d */ /* 0x008fea0003900000 */
[----:B------:R-:W3:Y:S02]  /*b230*/  @!P2 SYNCS.PHASECHK.TRANS64 P2, [R2+URZ+0xa0], R0 ;  /* 0x0000a0000200a5a7 */ /* 0x000ee400080410ff */
[----:B---3--:R-:W-:Y:S05]  /*b240*/  @!P2 BRA `(.L_x_164) ;  /* 0xfffffffc00f0a947 */ /* 0x008fea000383ffff */
[----:B------:R-:W-:Y:S05]  /*b250*/  BRA `(.L_x_96) ;  /* 0xffffffb000ac7947 */ /* 0x000fea000383ffff */
.L_x_99:
[----:B-1----:R-:W-:Y:S07]  /*b260*/  MOV R0, UR47 ;  /* 0x0000002f00007c02 */ /* 0x002fee0008000f00 */
.L_x_165:
[----:B-1----:R1:W3:Y:S02]  /*b270*/  SYNCS.PHASECHK.TRANS64.TRYWAIT P0, [R0+URZ+0xe0], R4 ;  /* 0x0000e004000075a7 */ /* 0x0022e400080011ff */
[----:B---3--:R-:W-:Y:S05]  /*b280*/  @!P0 NANOSLEEP.SYNCS 0x989680 ;  /* 0x009896800000895d */ /* 0x008fea0003900000 */
[----:B------:R-:W3:Y:S02]  /*b290*/  @!P0 SYNCS.PHASECHK.TRANS64 P0, [R0+URZ+0xe0], R4 ;  /* 0x0000e004000085a7 */ /* 0x000ee400080010ff */
[----:B---3--:R-:W-:Y:S05]  /*b2a0*/  @!P0 BRA `(.L_x_165) ;  /* 0xfffffffc00f08947 */ /* 0x008fea000383ffff */
[----:B------:R-:W-:Y:S05]  /*b2b0*/  BRA `(.L_x_98) ;  /* 0xffffffb400ac7947 */ /* 0x000fea000383ffff */
        .weak           $__internal_0_$__cuda_sm10x_tcgen05_guardrail_trap_col_being_dealloced_not_returned_by_alloc
        .type           $__internal_0_$__cuda_sm10x_tcgen05_guardrail_trap_col_being_dealloced_not_returned_by_alloc,@function
        .size           $__internal_0_$__cuda_sm10x_tcgen05_guardrail_trap_col_being_dealloced_not_returned_by_alloc,($__internal_1_$__cuda_sm10x_tcgen05_guardrail_trap_phase_invalid_during_alloc - $__internal_0_$__cuda_sm10x_tcgen05_guardrail_trap_col_being_dealloced_not_returned_by_alloc)
$__internal_0_$__cuda_sm10x_tcgen05_guardrail_trap_col_being_dealloced_not_returned_by_alloc:
[----:B------:R-:W-:Y:S05]  /*b2c0*/  BPT.TRAP 0x1 ;  /* 0x000000040000795c */ /* 0x000fea0000300000 */
[----:B------:R-:W-:-:S04]  /*b2d0*/  HFMA2 R3, -RZ, RZ, 0, 0 ;  /* 0x00000000ff037431 */ /* 0x000fc800000001ff */
[----:B------:R-:W-:Y:S05]  /*b2e0*/  RET.REL.NODEC R2 `(_ZN7cutlass13device_kernelINS_4gemm6kernel13GemmUniversalIN4cute5tupleIJiiiiEEENS1_10collective13CollectiveMmaINS1_35MainloopSm100TmaUmmaWarpSpecializedILi10ELi2ELi4ENS5_IJNS4_1CILi2EEENSA_ILi1EEESC_EEEEENS5_IJNSA_ILi64EEENSA_ILi240EEESF_EEENS_12float_e4m3_tENS5_IJlSC_lEEESI_SJ_NS4_8TiledMMAINS4_8MMA_AtomIJNS4_10MMA_TraitsINS4_19SM100_MMA_F8F6F4_SSEJSI_SI_fSF_SG_NS4_17integral_constantINS4_4UMMA5MajorELSQ_0EEESR_NSO_INSP_7ScaleInELSS_0EEEST_EEEEEENS4_6LayoutINS5_IJSC_SC_SC_EEENS5_IJNSA_ILi0EEESY_SY_EEEEENS5_IJNS4_10UnderscoreES11_S11_EEEEENS4_13SM90_TMA_LOADENS4_14ComposedLayoutINS4_7SwizzleILi2ELi4ELi3EEENS4_18smem_ptr_flag_bitsILi8EEENSW_INS5_IJNSA_ILi8EEESF_EEENS5_IJSF_SC_EEEEEEEvNS4_8identityENS4_23SM90_TMA_LOAD_MULTICASTES1E_vS1F_EENS_8epilogue10collective18CollectiveEpilogueINS1I_23Sm100TmaWarpSpecializedILi1ELi1ELi120ELb0ELb0EEEJSH_NS5_IJNSW_ISF_SC_EENSW_ISG_SC_EEEEESI_SJ_SI_SJ_NS1I_6fusion15FusionCallbacksIS1M_NS1Q_17LinearCombinationISI_fSI_fLNS_15FloatRoundStyleE2EEESH_S1P_JEEENS4_5SM1004TMEM4LOAD25SM100_TMEM_LOAD_16dp32b8xES14_NS15_INS16_ILi0ELi4ELi3EEES19_NSW_INS5_IJS1A_NSA_ILi16EEEEEENS5_IJS21_SC_EEEEEEENS4_39AutoVectorizingCopyWithAssumedAlignmentILi128EEENS4_14SM90_TMA_STOREES25_S27_S27_EEEvvEEEEvNT_6ParamsE) ;  /* 0xffffff4c02447950 */ /* 0x000fea0003c3ffff */
        .weak           $__internal_1_$__cuda_sm10x_tcgen05_guardrail_trap_phase_invalid_during_alloc
        .type           $__internal_1_$__cuda_sm10x_tcgen05_guardrail_trap_phase_invalid_during_alloc,@function
        .size           $__internal_1_$__cuda_sm10x_tcgen05_guardrail_trap_phase_invalid_during_alloc,($__internal_2_$__cuda_sm10x_tcgen05_guardrail_trap_unallocated_columns_being_dealloced - $__internal_1_$__cuda_sm10x_tcgen05_guardrail_trap_phase_invalid_during_alloc)
$__internal_1_$__cuda_sm10x_tcgen05_guardrail_trap_phase_invalid_during_alloc:
[----:B------:R-:W-:Y:S05]  /*b2f0*/  BPT.TRAP 0x1 ;  /* 0x000000040000795c */ /* 0x000fea0000300000 */
[----:B------:R-:W-:-:S04]  /*b300*/  MOV R5, 0x0 ;  /* 0x0000000000057802 */ /* 0x000fc80000000f00 */
[----:B------:R-:W-:Y:S05]  /*b310*/  RET.REL.NODEC R4 `(_ZN7cutlass13device_kernelINS_4gemm6kernel13GemmUniversalIN4cute5tupleIJiiiiEEENS1_10collective13CollectiveMmaINS1_35MainloopSm100TmaUmmaWarpSpecializedILi10ELi2ELi4ENS5_IJNS4_1CILi2EEENSA_ILi1EEESC_EEEEENS5_IJNSA_ILi64EEENSA_ILi240EEESF_EEENS_12float_e4m3_tENS5_IJlSC_lEEESI_SJ_NS4_8TiledMMAINS4_8MMA_AtomIJNS4_10MMA_TraitsINS4_19SM100_MMA_F8F6F4_SSEJSI_SI_fSF_SG_NS4_17integral_constantINS4_4UMMA5MajorELSQ_0EEESR_NSO_INSP_7ScaleInELSS_0EEEST_EEEEEENS4_6LayoutINS5_IJSC_SC_SC_EEENS5_IJNSA_ILi0EEESY_SY_EEEEENS5_IJNS4_10UnderscoreES11_S11_EEEEENS4_13SM90_TMA_LOADENS4_14ComposedLayoutINS4_7SwizzleILi2ELi4ELi3EEENS4_18smem_ptr_flag_bitsILi8EEENSW_INS5_IJNSA_ILi8EEESF_EEENS5_IJSF_SC_EEEEEEEvNS4_8identityENS4_23SM90_TMA_LOAD_MULTICASTES1E_vS1F_EENS_8epilogue10collective18CollectiveEpilogueINS1I_23Sm100TmaWarpSpecializedILi1ELi1ELi120ELb0ELb0EEEJSH_NS5_IJNSW_ISF_SC_EENSW_ISG_SC_EEEEESI_SJ_SI_SJ_NS1I_6fusion15FusionCallbacksIS1M_NS1Q_17LinearCombinationISI_fSI_fLNS_15FloatRoundStyleE2EEESH_S1P_JEEENS4_5SM1004TMEM4LOAD25SM100_TMEM_LOAD_16dp32b8xES14_NS15_INS16_ILi0ELi4ELi3EEES19_NSW_INS5_IJS1A_NSA_ILi16EEEEEENS5_IJS21_SC_EEEEEEENS4_39AutoVectorizingCopyWithAssumedAlignmentILi128EEENS4_14SM90_TMA_STOREES25_S27_S27_EEEvvEEEEvNT_6ParamsE) ;  /* 0xffffff4c04387950 */ /* 0x000fea0003c3ffff */
        .weak           $__internal_2_$__cuda_sm10x_tcgen05_guardrail_trap_unallocated_columns_being_dealloced
        .type           $__internal_2_$__cuda_sm10x_tcgen05_guardrail_trap_unallocated_columns_being_dealloced,@function
        .size           $__internal_2_$__cuda_sm10x_tcgen05_guardrail_trap_unallocated_columns_being_dealloced,(.L_x_167 - $__internal_2_$__cuda_sm10x_tcgen05_guardrail_trap_unallocated_columns_being_dealloced)
$__internal_2_$__cuda_sm10x_tcgen05_guardrail_trap_unallocated_columns_being_dealloced:
[----:B------:R-:W-:Y:S05]  /*b320*/  BPT.TRAP 0x1 ;  /* 0x000000040000795c */ /* 0x000fea0000300000 */
[----:B------:R-:W-:-:S04]  /*b330*/  HFMA2 R3, -RZ, RZ, 0, 0 ;  /* 0x00000000ff037431 */ /* 0x000fc800000001ff */
[----:B------:R-:W-:Y:S05]  /*b340*/  RET.REL.NODEC R2 `(_ZN7cutlass13device_kernelINS_4gemm6kernel13GemmUniversalIN4cute5tupleIJiiiiEEENS1_10collective13CollectiveMmaINS1_35MainloopSm100TmaUmmaWarpSpecializedILi10ELi2ELi4ENS5_IJNS4_1CILi2EEENSA_ILi1EEESC_EEEEENS5_IJNSA_ILi64EEENSA_ILi240EEESF_EEENS_12float_e4m3_tENS5_IJlSC_lEEESI_SJ_NS4_8TiledMMAINS4_8MMA_AtomIJNS4_10MMA_TraitsINS4_19SM100_MMA_F8F6F4_SSEJSI_SI_fSF_SG_NS4_17integral_constantINS4_4UMMA5MajorELSQ_0EEESR_NSO_INSP_7ScaleInELSS_0EEEST_EEEEEENS4_6LayoutINS5_IJSC_SC_SC_EEENS5_IJNSA_ILi0EEESY_SY_EEEEENS5_IJNS4_10UnderscoreES11_S11_EEEEENS4_13SM90_TMA_LOADENS4_14ComposedLayoutINS4_7SwizzleILi2ELi4ELi3EEENS4_18smem_ptr_flag_bitsILi8EEENSW_INS5_IJNSA_ILi8EEESF_EEENS5_IJSF_SC_EEEEEEEvNS4_8identityENS4_23SM90_TMA_LOAD_MULTICASTES1E_vS1F_EENS_8epilogue10collective18CollectiveEpilogueINS1I_23Sm100TmaWarpSpecializedILi1ELi1ELi120ELb0ELb0EEEJSH_NS5_IJNSW_ISF_SC_EENSW_ISG_SC_EEEEESI_SJ_SI_SJ_NS1I_6fusion15FusionCallbacksIS1M_NS1Q_17LinearCombinationISI_fSI_fLNS_15FloatRoundStyleE2EEESH_S1P_JEEENS4_5SM1004TMEM4LOAD25SM100_TMEM_LOAD_16dp32b8xES14_NS15_INS16_ILi0ELi4ELi3EEES19_NSW_INS5_IJS1A_NSA_ILi16EEEEEENS5_IJS21_SC_EEEEEEENS4_39AutoVectorizingCopyWithAssumedAlignmentILi128EEENS4_14SM90_TMA_STOREES25_S27_S27_EEEvvEEEEvNT_6ParamsE) ;  /* 0xffffff4c022c7950 */ /* 0x000fea0003c3ffff */
.L_x_166:
[----:B------:R-:W-:-:S00]  /*b350*/  BRA `(.L_x_166) ;  /* 0xfffffffc00fc7947 */ /* 0x000fc0000383ffff */
[----:B------:R-:W-:-:S00]  /*b360*/  NOP ;  /* 0x0000000000007918 */ /* 0x000fc00000000000 */
        /* <DEDUP_REMOVED lines=9> */
.L_x_167:


//--------------------- .nv.global.init           --------------------------
	.section	.nv.global.init,"aw",@progbits
.nv.global.init:
	.type		$str$26,@object
	.size		$str$26,($str$25 - $str$26)
$str$26:
        /*0000*/ 	.byte	0x2f, 0x74, 0x6d, 0x70, 0x2f, 0x63, 0x75, 0x74, 0x6c, 0x61, 0x73, 0x73, 0x5f, 0x73, 0x77, 0x65
        /*0010*/ 	.byte	0x65, 0x70, 0x5f, 0x73, 0x72, 0x63, 0x2f, 0x69, 0x6e, 0x63, 0x6c, 0x75, 0x64, 0x65, 0x2f, 0x63
        /*0020*/ 	.byte	0x75, 0x74, 0x65, 0x2f, 0x61, 0x74, 0x6f, 0x6d, 0x2f, 0x63, 0x6f, 0x70, 0x79, 0x5f, 0x74, 0x72
        /*0030*/ 	.byte	0x61, 0x69, 0x74, 0x73, 0x5f, 0x73, 0x6d, 0x31, 0x30, 0x30, 0x2e, 0x68, 0x70, 0x70, 0x00
	.type		$str$25,@object
	.size		$str$25,(__unnamed_1 - $str$25)
$str$25:
        /*003f*/ 	.byte	0x28, 0x28, 0x75, 0x69, 0x6e, 0x74, 0x33, 0x32, 0x5f, 0x74, 0x28, 0x74, 0x68, 0x72, 0x65, 0x61
        /*004f*/ 	.byte	0x64, 0x49, 0x64, 0x78, 0x2e, 0x78, 0x29, 0x20, 0x2f, 0x20, 0x33, 0x32, 0x29, 0x20, 0x25, 0x20
        /*005f*/ 	.byte	0x34, 0x29, 0x20, 0x3d, 0x3d, 0x20, 0x28, 0x28, 0x28, 0x74, 0x6d, 0x65, 0x6d, 0x5f, 0x61, 0x64
        /*006f*/ 	.byte	0x64, 0x72, 0x20, 0x3e, 0x3e, 0x20, 0x31, 0x36, 0x29, 0x20, 0x2f, 0x20, 0x33, 0x32, 0x29, 0x20
        /*007f*/ 	.byte	0x25, 0x20, 0x34, 0x29, 0x00
	.type		__unnamed_1,@object
	.size		__unnamed_1,(.L_1 - __unnamed_1)
__unnamed_1:
        /* <DEDUP_REMOVED lines=37> */
        /*02d4*/ 	.byte	0x3c, 0x30, 0x3e, 0x3e, 0x3e, 0x3e, 0x5d, 0x00
.L_1:


//--------------------- .nv.shared._ZN7cutlass13device_kernelINS_4gemm6kernel13GemmUniversalIN4cute5tupleIJiiiiEEENS1_10collective13CollectiveMmaINS1_35MainloopSm100TmaUmmaWarpSpecializedILi10ELi2ELi4ENS5_IJNS4_1CILi2EEENSA_ILi1EEESC_EEEEENS5_IJNSA_ILi64EEENSA_ILi240EEESF_EEENS_12float_e4m3_tENS5_IJlSC_lEEESI_SJ_NS4_8TiledMMAINS4_8MMA_AtomIJNS4_10MMA_TraitsINS4_19SM100_MMA_F8F6F4_SSEJSI_SI_fSF_SG_NS4_17integral_constantINS4_4UMMA5MajorELSQ_0EEESR_NSO_INSP_7ScaleInELSS_0EEEST_EEEEEENS4_6LayoutINS5_IJSC_SC_SC_EEENS5_IJNSA_ILi0EEESY_SY_EEEEENS5_IJNS4_10UnderscoreES11_S11_EEEEENS4_13SM90_TMA_LOADENS4_14ComposedLayoutINS4_7SwizzleILi2ELi4ELi3EEENS4_18smem_ptr_flag_bitsILi8EEENSW_INS5_IJNSA_ILi8EEESF_EEENS5_IJSF_SC_EEEEEEEvNS4_8identityENS4_23SM90_TMA_LOAD_MULTICASTES1E_vS1F_EENS_8epilogue10collective18CollectiveEpilogueINS1I_23Sm100TmaWarpSpecializedILi1ELi1ELi120ELb0ELb0EEEJSH_NS5_IJNSW_ISF_SC_EENSW_ISG_SC_EEEEESI_SJ_SI_SJ_NS1I_6fusion15FusionCallbacksIS1M_NS1Q_17LinearCombinationISI_fSI_fLNS_15FloatRoundStyleE2EEESH_S1P_JEEENS4_5SM1004TMEM4LOAD25SM100_TMEM_LOAD_16dp32b8xES14_NS15_INS16_ILi0ELi4ELi3EEES19_NSW_INS5_IJS1A_NSA_ILi16EEEEEENS5_IJS21_SC_EEEEEEENS4_39AutoVectorizingCopyWithAssumedAlignmentILi128EEENS4_14SM90_TMA_STOREES25_S27_S27_EEEvvEEEEvNT_6ParamsE --------------------------
	.section	.nv.shared._ZN7cutlass13device_kernelINS_4gemm6kernel13GemmUniversalIN4cute5tupleIJiiiiEEENS1_10collective13CollectiveMmaINS1_35MainloopSm100TmaUmmaWarpSpecializedILi10ELi2ELi4ENS5_IJNS4_1CILi2EEENSA_ILi1EEESC_EEEEENS5_IJNSA_ILi64EEENSA_ILi240EEESF_EEENS_12float_e4m3_tENS5_IJlSC_lEEESI_SJ_NS4_8TiledMMAINS4_8MMA_AtomIJNS4_10MMA_TraitsINS4_19SM100_MMA_F8F6F4_SSEJSI_SI_fSF_SG_NS4_17integral_constantINS4_4UMMA5MajorELSQ_0EEESR_NSO_INSP_7ScaleInELSS_0EEEST_EEEEEENS4_6LayoutINS5_IJSC_SC_SC_EEENS5_IJNSA_ILi0EEESY_SY_EEEEENS5_IJNS4_10UnderscoreES11_S11_EEEEENS4_13SM90_TMA_LOADENS4_14ComposedLayoutINS4_7SwizzleILi2ELi4ELi3EEENS4_18smem_ptr_flag_bitsILi8EEENSW_INS5_IJNSA_ILi8EEESF_EEENS5_IJSF_SC_EEEEEEEvNS4_8identityENS4_23SM90_TMA_LOAD_MULTICASTES1E_vS1F_EENS_8epilogue10collective18CollectiveEpilogueINS1I_23Sm100TmaWarpSpecializedILi1ELi1ELi120ELb0ELb0EEEJSH_NS5_IJNSW_ISF_SC_EENSW_ISG_SC_EEEEESI_SJ_SI_SJ_NS1I_6fusion15FusionCallbacksIS1M_NS1Q_17LinearCombinationISI_fSI_fLNS_15FloatRoundStyleE2EEESH_S1P_JEEENS4_5SM1004TMEM4LOAD25SM100_TMEM_LOAD_16dp32b8xES14_NS15_INS16_ILi0ELi4ELi3EEES19_NSW_INS5_IJS1A_NSA_ILi16EEEEEENS5_IJS21_SC_EEEEEEENS4_39AutoVectorizingCopyWithAssumedAlignmentILi128EEENS4_14SM90_TMA_STOREES25_S27_S27_EEEvvEEEEvNT_6ParamsE,"aw",@nobits
	.sectionflags	@""
	.align	16
	.zero		1024


//--------------------- .nv.shared.reserved.0     --------------------------
	.section	.nv.shared.reserved.0,"aw",@nobits
	.weak		__nv_reservedSMEM_offset_0_alias
	.size		__nv_reservedSMEM_offset_0_alias, 0, 64
	.other		__nv_reservedSMEM_offset_0_alias,@"STO_CUDA_RESERVED_SHARED STV_DEFAULT"
__nv_reservedSMEM_offset_0_alias:
	.zero		0
.nv.shared.reserved.0:
	.zero		64
	.weak		__nv_reservedSMEM_tcgen05_partition
	.type		__nv_reservedSMEM_tcgen05_partition,@object
	.size		__nv_reservedSMEM_tcgen05_partition,(.L_0 - __nv_reservedSMEM_tcgen05_partition)
__nv_reservedSMEM_tcgen05_partition:
	.zero		32
.L_0:


//--------------------- .nv.global                --------------------------
	.section	.nv.global,"aw",@nobits
.nv.global:
	.type		_ZN40_INTERNAL_7525f324_4_k_cu_ca24b70a_255474cute1_E,@object
	.size		_ZN40_INTERNAL_7525f324_4_k_cu_ca24b70a_255474cute1_E,(_ZN40_INTERNAL_7525f324_4_k_cu_ca24b70a_255474cuda3std3__45__cpo6cbeginE - _ZN40_INTERNAL_7525f324_4_k_cu_ca24b70a_255474cute1_E)
_ZN40_INTERNAL_7525f324_4_k_cu_ca24b70a_255474cute1_E:
	.zero		1
	.type		_ZN40_INTERNAL_7525f324_4_k_cu_ca24b70a_255474cuda3std3__45__cpo6cbeginE,@object
	.size		_ZN40_INTERNAL_7525f324_4_k_cu_ca24b70a_255474cuda3std3__45__cpo6cbeginE,(_ZN40_INTERNAL_7525f324_4_k_cu_ca24b70a_255474cuda3std3__48in_placeE - _ZN40_INTERNAL_7525f324_4_k_cu_ca24b70a_255474cuda3std3__45__cpo6cbeginE)
_ZN40_INTERNAL_7525f324_4_k_cu_ca24b70a_255474cuda3std3__45__cpo6cbeginE:
	.zero		1
	.type		_ZN40_INTERNAL_7525f324_4_k_cu_ca24b70a_255474cuda3std3__48in_placeE,@object
	.size		_ZN40_INTERNAL_7525f324_4_k_cu_ca24b70a_255474cuda3std3__48in_placeE,(_ZN40_INTERNAL_7525f324_4_k_cu_ca24b70a_255474cuda3std6ranges3__45__cpo9iter_moveE - _ZN40_INTERNAL_7525f324_4_k_cu_ca24b70a_255474cuda3std3__48in_placeE)
_ZN40_INTERNAL_7525f324_4_k_cu_ca24b70a_255474cuda3std3__48in_placeE:
	.zero		1
	.type		_ZN40_INTERNAL_7525f324_4_k_cu_ca24b70a_255474cuda3std6ranges3__45__cpo9iter_moveE,@object
	.size		_ZN40_INTERNAL_7525f324_4_k_cu_ca24b70a_255474cuda3std6ranges3__45__cpo9iter_moveE,(_ZN40_INTERNAL_7525f324_4_k_cu_ca24b70a_255474cuda3std3__45__cpo5beginE - _ZN40_INTERNAL_7525f324_4_k_cu_ca24b70a_255474cuda3std6ranges3__45__cpo9iter_moveE)
_ZN40_INTERNAL_7525f324_4_k_cu_ca24b70a_255474cuda3std6ranges3__45__cpo9iter_moveE:
	.zero		1
	.type		_ZN40_INTERNAL_7525f324_4_k_cu_ca24b70a_255474cuda3std3__45__cpo5beginE,@object
	.size		_ZN40_INTERNAL_7525f324_4_k_cu_ca24b70a_255474cuda3std3__45__cpo5beginE,(_ZN40_INTERNAL_7525f324_4_k_cu_ca24b70a_255474cuda3std3__442_GLOBAL__N__7525f324_4_k_cu_ca24b70a_255476ignoreE - _ZN40_INTERNAL_7525f324_4_k_cu_ca24b70a_255474cuda3std3__45__cpo5beginE)
_ZN40_INTERNAL_7525f324_4_k_cu_ca24b70a_255474cuda3std3__45__cpo5beginE:
	.zero		1
	.type		_ZN40_INTERNAL_7525f324_4_k_cu_ca24b70a_255474cuda3std3__442_GLOBAL__N__7525f324_4_k_cu_ca24b70a_255476ignoreE,@object
	.size		_ZN40_INTERNAL_7525f324_4_k_cu_ca24b70a_255474cuda3std3__442_GLOBAL__N__7525f324_4_k_cu_ca24b70a_255476ignoreE,(_ZN40_INTERNAL_7525f324_4_k_cu_ca24b70a_255474cute7productE - _ZN40_INTERNAL_7525f324_4_k_cu_ca24b70a_255474cuda3std3__442_GLOBAL__N__7525f324_4_k_cu_ca24b70a_255476ignoreE)
_ZN40_INTERNAL_7525f324_4_k_cu_ca24b70a_255474cuda3std3__442_GLOBAL__N__7525f324_4_k_cu_ca24b70a_255476ignoreE:
	.zero		1
	.type		_ZN40_INTERNAL_7525f324_4_k_cu_ca24b70a_255474cute7productE,@object
	.size		_ZN40_INTERNAL_7525f324_4_k_cu_ca24b70a_255474cute7productE,(_ZN40_INTERNAL_7525f324_4_k_cu_ca24b70a_255474cuda3std3__45__cpo3endE - _ZN40_INTERNAL_7525f324_4_k_cu_ca24b70a_255474cute7productE)
_ZN40_INTERNAL_7525f324_4_k_cu_ca24b70a_255474cute7productE:
	.zero		1
	.type		_ZN40_INTERNAL_7525f324_4_k_cu_ca24b70a_255474cuda3std3__45__cpo3endE,@object
	.size		_ZN40_INTERNAL_7525f324_4_k_cu_ca24b70a_255474cuda3std3__45__cpo3endE,(_ZN40_INTERNAL_7525f324_4_k_cu_ca24b70a_255474cuda3std3__419piecewise_constructE - _ZN40_INTERNAL_7525f324_4_k_cu_ca24b70a_255474cuda3std3__45__cpo3endE)
_ZN40_INTERNAL_7525f324_4_k_cu_ca24b70a_255474cuda3std3__45__cpo3endE:
	.zero		1
	.type		_ZN40_INTERNAL_7525f324_4_k_cu_ca24b70a_255474cuda3std3__419piecewise_constructE,@object
	.size		_ZN40_INTERNAL_7525f324_4_k_cu_ca24b70a_255474cuda3std3__419piecewise_constructE,(_ZN40_INTERNAL_7525f324_4_k_cu_ca24b70a_255474cuda3std3__45__cpo4cendE - _ZN40_INTERNAL_7525f324_4_k_cu_ca24b70a_255474cuda3std3__419piecewise_constructE)
_ZN40_INTERNAL_7525f324_4_k_cu_ca24b70a_255474cuda3std3__419piecewise_constructE:
	.zero		1
	.type		_ZN40_INTERNAL_7525f324_4_k_cu_ca24b70a_255474cuda3std3__45__cpo4cendE,@object
	.size		_ZN40_INTERNAL_7525f324_4_k_cu_ca24b70a_255474cuda3std3__45__cpo4cendE,(_ZN40_INTERNAL_7525f324_4_k_cu_ca24b70a_255474cuda3std6ranges3__45__cpo4swapE - _ZN40_INTERNAL_7525f324_4_k_cu_ca24b70a_255474cuda3std3__45__cpo4cendE)
_ZN40_INTERNAL_7525f324_4_k_cu_ca24b70a_255474cuda3std3__45__cpo4cendE:
	.zero		1
	.type		_ZN40_INTERNAL_7525f324_4_k_cu_ca24b70a_255474cuda3std6ranges3__45__cpo4swapE,@object
	.size		_ZN40_INTERNAL_7525f324_4_k_cu_ca24b70a_255474cuda3std6ranges3__45__cpo4swapE,(.L_9 - _ZN40_INTERNAL_7525f324_4_k_cu_ca24b70a_255474cuda3std6ranges3__45__cpo4swapE)
_ZN40_INTERNAL_7525f324_4_k_cu_ca24b70a_255474cuda3std6ranges3__45__cpo4swapE:
	.zero		1
.L_9:


//--------------------- .nv.constant0._ZN7cutlass13device_kernelINS_4gemm6kernel13GemmUniversalIN4cute5tupleIJiiiiEEENS1_10collective13CollectiveMmaINS1_35MainloopSm100TmaUmmaWarpSpecializedILi10ELi2ELi4ENS5_IJNS4_1CILi2EEENSA_ILi1EEESC_EEEEENS5_IJNSA_ILi64EEENSA_ILi240EEESF_EEENS_12float_e4m3_tENS5_IJlSC_lEEESI_SJ_NS4_8TiledMMAINS4_8MMA_AtomIJNS4_10MMA_TraitsINS4_19SM100_MMA_F8F6F4_SSEJSI_SI_fSF_SG_NS4_17integral_constantINS4_4UMMA5MajorELSQ_0EEESR_NSO_INSP_7ScaleInELSS_0EEEST_EEEEEENS4_6LayoutINS5_IJSC_SC_SC_EEENS5_IJNSA_ILi0EEESY_SY_EEEEENS5_IJNS4_10UnderscoreES11_S11_EEEEENS4_13SM90_TMA_LOADENS4_14ComposedLayoutINS4_7SwizzleILi2ELi4ELi3EEENS4_18smem_ptr_flag_bitsILi8EEENSW_INS5_IJNSA_ILi8EEESF_EEENS5_IJSF_SC_EEEEEEEvNS4_8identityENS4_23SM90_TMA_LOAD_MULTICASTES1E_vS1F_EENS_8epilogue10collective18CollectiveEpilogueINS1I_23Sm100TmaWarpSpecializedILi1ELi1ELi120ELb0ELb0EEEJSH_NS5_IJNSW_ISF_SC_EENSW_ISG_SC_EEEEESI_SJ_SI_SJ_NS1I_6fusion15FusionCallbacksIS1M_NS1Q_17LinearCombinationISI_fSI_fLNS_15FloatRoundStyleE2EEESH_S1P_JEEENS4_5SM1004TMEM4LOAD25SM100_TMEM_LOAD_16dp32b8xES14_NS15_INS16_ILi0ELi4ELi3EEES19_NSW_INS5_IJS1A_NSA_ILi16EEEEEENS5_IJS21_SC_EEEEEEENS4_39AutoVectorizingCopyWithAssumedAlignmentILi128EEENS4_14SM90_TMA_STOREES25_S27_S27_EEEvvEEEEvNT_6ParamsE --------------------------
	.section	.nv.constant0._ZN7cutlass13device_kernelINS_4gemm6kernel13GemmUniversalIN4cute5tupleIJiiiiEEENS1_10collective13CollectiveMmaINS1_35MainloopSm100TmaUmmaWarpSpecializedILi10ELi2ELi4ENS5_IJNS4_1CILi2EEENSA_ILi1EEESC_EEEEENS5_IJNSA_ILi64EEENSA_ILi240EEESF_EEENS_12float_e4m3_tENS5_IJlSC_lEEESI_SJ_NS4_8TiledMMAINS4_8MMA_AtomIJNS4_10MMA_TraitsINS4_19SM100_MMA_F8F6F4_SSEJSI_SI_fSF_SG_NS4_17integral_constantINS4_4UMMA5MajorELSQ_0EEESR_NSO_INSP_7ScaleInELSS_0EEEST_EEEEEENS4_6LayoutINS5_IJSC_SC_SC_EEENS5_IJNSA_ILi0EEESY_SY_EEEEENS5_IJNS4_10UnderscoreES11_S11_EEEEENS4_13SM90_TMA_LOADENS4_14ComposedLayoutINS4_7SwizzleILi2ELi4ELi3EEENS4_18smem_ptr_flag_bitsILi8EEENSW_INS5_IJNSA_ILi8EEESF_EEENS5_IJSF_SC_EEEEEEEvNS4_8identityENS4_23SM90_TMA_LOAD_MULTICASTES1E_vS1F_EENS_8epilogue10collective18CollectiveEpilogueINS1I_23Sm100TmaWarpSpecializedILi1ELi1ELi120ELb0ELb0EEEJSH_NS5_IJNSW_ISF_SC_EENSW_ISG_SC_EEEEESI_SJ_SI_SJ_NS1I_6fusion15FusionCallbacksIS1M_NS1Q_17LinearCombinationISI_fSI_fLNS_15FloatRoundStyleE2EEESH_S1P_JEEENS4_5SM1004TMEM4LOAD25SM100_TMEM_LOAD_16dp32b8xES14_NS15_INS16_ILi0ELi4ELi3EEES19_NSW_INS5_IJS1A_NSA_ILi16EEEEEENS5_IJS21_SC_EEEEEEENS4_39AutoVectorizingCopyWithAssumedAlignmentILi128EEENS4_14SM90_TMA_STOREES25_S27_S27_EEEvvEEEEvNT_6ParamsE,"a",@progbits
	.sectionflags	@""
	.align	4
.nv.constant0._ZN7cutlass13device_kernelINS_4gemm6kernel13GemmUniversalIN4cute5tupleIJiiiiEEENS1_10collective13CollectiveMmaINS1_35MainloopSm100TmaUmmaWarpSpecializedILi10ELi2ELi4ENS5_IJNS4_1CILi2EEENSA_ILi1EEESC_EEEEENS5_IJNSA_ILi64EEENSA_ILi240EEESF_EEENS_12float_e4m3_tENS5_IJlSC_lEEESI_SJ_NS4_8TiledMMAINS4_8MMA_AtomIJNS4_10MMA_TraitsINS4_19SM100_MMA_F8F6F4_SSEJSI_SI_fSF_SG_NS4_17integral_constantINS4_4UMMA5MajorELSQ_0EEESR_NSO_INSP_7ScaleInELSS_0EEEST_EEEEEENS4_6LayoutINS5_IJSC_SC_SC_EEENS5_IJNSA_ILi0EEESY_SY_EEEEENS5_IJNS4_10UnderscoreES11_S11_EEEEENS4_13SM90_TMA_LOADENS4_14ComposedLayoutINS4_7SwizzleILi2ELi4ELi3EEENS4_18smem_ptr_flag_bitsILi8EEENSW_INS5_IJNSA_ILi8EEESF_EEENS5_IJSF_SC_EEEEEEEvNS4_8identityENS4_23SM90_TMA_LOAD_MULTICASTES1E_vS1F_EENS_8epilogue10collective18CollectiveEpilogueINS1I_23Sm100TmaWarpSpecializedILi1ELi1ELi120ELb0ELb0EEEJSH_NS5_IJNSW_ISF_SC_EENSW_ISG_SC_EEEEESI_SJ_SI_SJ_NS1I_6fusion15FusionCallbacksIS1M_NS1Q_17LinearCombinationISI_fSI_fLNS_15FloatRoundStyleE2EEESH_S1P_JEEENS4_5SM1004TMEM4LOAD25SM100_TMEM_LOAD_16dp32b8xES14_NS15_INS16_ILi0ELi4ELi3EEES19_NSW_INS5_IJS1A_NSA_ILi16EEEEEENS5_IJS21_SC_EEEEEEENS4_39AutoVectorizingCopyWithAssumedAlignmentILi128EEENS4_14SM90_TMA_STOREES25_S27_S27_EEEvvEEEEvNT_6ParamsE:
	.zero		2944


//--------------------- SYMBOLS --------------------------

	.type		.nv.reservedSmem.offset0,@object
	.size		.nv.reservedSmem.offset0,0x4
	.type		.nv.reservedSmem.cap,@object
	.size		.nv.reservedSmem.cap,0x4
	.type		__assertfail,@function
